// auto-generated by cutlass_sweep.gemm — config: {"arch": "sm_90", "cluster_m": 2, "cluster_n": 2, "dtype": "bf16", "dtype_b": "bf16", "layout": "nt", "stages": 0, "tile_k": 128, "tile_m": 256, "tile_n": 128}
#include "cutlass/cutlass.h"
#include "cutlass/gemm/collective/collective_builder.hpp"
#include "cutlass/gemm/device/gemm_universal_adapter.h"
#include "cutlass/gemm/kernel/gemm_universal.hpp"
#include "cutlass/epilogue/collective/collective_builder.hpp"

using ElemA = cutlass::bfloat16_t;
using ElemB = cutlass::bfloat16_t;
using ElemCD = cutlass::bfloat16_t;
using Acc  = float;
using TileShape    = cute::Shape<cute::_256, cute::_128, cute::_128>;
using ClusterShape = cute::Shape<cute::_2, cute::_2, cute::_1>;

using CollectiveEpilogue = typename cutlass::epilogue::collective::CollectiveBuilder<
    cutlass::arch::Sm90, cutlass::arch::OpClassTensorOp,
    TileShape, ClusterShape,
    cutlass::epilogue::collective::EpilogueTileAuto,
    Acc, Acc,
    ElemCD, cutlass::layout::RowMajor, 128 / cutlass::sizeof_bits<ElemCD>::value,
    ElemCD, cutlass::layout::RowMajor, 128 / cutlass::sizeof_bits<ElemCD>::value,
    cutlass::epilogue::collective::EpilogueScheduleAuto
  >::CollectiveOp;

using CollectiveMainloop = typename cutlass::gemm::collective::CollectiveBuilder<
    cutlass::arch::Sm90, cutlass::arch::OpClassTensorOp,
    ElemA, cutlass::layout::RowMajor, 128 / cutlass::sizeof_bits<ElemA>::value,
    ElemB, cutlass::layout::ColumnMajor, 128 / cutlass::sizeof_bits<ElemB>::value,
    Acc,
    TileShape, ClusterShape,
    cutlass::gemm::collective::StageCountAutoCarveout<static_cast<int>(sizeof(typename CollectiveEpilogue::SharedStorage))>,
    cutlass::gemm::collective::KernelScheduleAuto
  >::CollectiveOp;

using GemmKernel = cutlass::gemm::kernel::GemmUniversal<
    cute::Shape<int,int,int,int>,
    CollectiveMainloop,
    CollectiveEpilogue
>;
using Gemm = cutlass::gemm::device::GemmUniversalAdapter<GemmKernel>;

// Force the device kernel symbol into the cubin without needing a host main.
auto* _anchor = &cutlass::device_kernel<GemmKernel>;


// ===== COMPILED SASS (sm_90a) =====

	.target	sm_90a

	.elftype	@"ET_EXEC"


//--------------------- .note.nv.tkinfo           --------------------------
	.section	.note.nv.tkinfo,"",@"SHT_NOTE"
	.sectionflags	@"SHF_NOTE_NV_TKINFO"
	.tkinfo
        /*0018*/ 	.word	0x00000002
        /*0030*/ 	.string	""
        /*0030*/ 	.string	"ptxas"
        /*0030*/ 	.string	"Cuda compilation tools, release 13.0, V13.0.88"
        /*0030*/ 	.string	"Build cuda_13.0.r13.0/compiler.36424714_0"
        /*0030*/ 	.string	"-arch sm_90a -m 64 "



//--------------------- .note.nv.cuinfo           --------------------------
	.section	.note.nv.cuinfo,"",@"SHT_NOTE"
	.sectionflags	@"SHF_NOTE_NV_CUINFO"
        /*0018*/ 	.short	0x0002
        /*001a*/ 	.short	0x005a
        /*001c*/ 	.short	0x0082
	.zero		2


//--------------------- .nv.info                  --------------------------
	.section	.nv.info,"",@"SHT_CUDA_INFO"
	.align	4


	//----- nvinfo : EIATTR_REGCOUNT
	.align		4
        /*0000*/ 	.byte	0x04, 0x2f
        /*0002*/ 	.short	(.L_15 - .L_14)
	.align		4
.L_14:
        /*0004*/ 	.word	index@(_ZN7cutlass13device_kernelINS_4gemm6kernel13GemmUniversalIN4cute5tupleIJiiiiEEENS1_10collective13CollectiveMmaINS1_34MainloopSm90TmaGmmaWarpSpecializedILi2ENS5_IJNS4_1CILi2EEESB_NSA_ILi1EEEEEENS1_35KernelTmaWarpSpecializedCooperativeEEENS5_IJNSA_ILi256EEENSA_ILi128EEESH_EEENS_10bfloat16_tENS5_IJlSC_lEEESJ_SK_NS4_8TiledMMAINS4_8MMA_AtomIJNS4_4SM904GMMA28MMA_64x128x16_F32BF16BF16_SSILNSO_5MajorE0ELSQ_0ELNSO_7ScaleInE1ELSR_1EEEEEENS4_6LayoutINS5_IJSB_SC_SC_EEENS5_IJSC_NSA_ILi0EEESW_EEEEENS5_IJNS4_10UnderscoreESZ_SZ_EEEEENS4_23SM90_TMA_LOAD_MULTICASTENS4_14ComposedLayoutINS4_7SwizzleILi3ELi4ELi3EEENS4_18smem_ptr_flag_bitsILi16EEENSU_INS5_IJNSA_ILi8EEENSA_ILi64EEEEEENS5_IJS19_SC_EEEEEEEvNS4_8identityES12_S1D_vS1E_EENS_8epilogue10collective6detail29Sm90TmaWarpSpecializedAdapterINS1H_15DefaultEpilogueISJ_SK_SK_NS1G_6thread17LinearCombinationISJ_Li1EffLNS1L_9ScaleType4KindE0ELNS_15FloatRoundStyleE2ESJ_EENS1_15EpilogueDefaultEEEEEvvEEEEvNT_6ParamsE)
        /*0008*/ 	.word	0x000000a8


	//----- nvinfo : EIATTR_FRAME_SIZE
	.align		4
.L_15:
        /*000c*/ 	.byte	0x04, 0x11
        /*000e*/ 	.short	(.L_17 - .L_16)
	.align		4
.L_16:
        /*0010*/ 	.word	index@(_ZN7cutlass13device_kernelINS_4gemm6kernel13GemmUniversalIN4cute5tupleIJiiiiEEENS1_10collective13CollectiveMmaINS1_34MainloopSm90TmaGmmaWarpSpecializedILi2ENS5_IJNS4_1CILi2EEESB_NSA_ILi1EEEEEENS1_35KernelTmaWarpSpecializedCooperativeEEENS5_IJNSA_ILi256EEENSA_ILi128EEESH_EEENS_10bfloat16_tENS5_IJlSC_lEEESJ_SK_NS4_8TiledMMAINS4_8MMA_AtomIJNS4_4SM904GMMA28MMA_64x128x16_F32BF16BF16_SSILNSO_5MajorE0ELSQ_0ELNSO_7ScaleInE1ELSR_1EEEEEENS4_6LayoutINS5_IJSB_SC_SC_EEENS5_IJSC_NSA_ILi0EEESW_EEEEENS5_IJNS4_10UnderscoreESZ_SZ_EEEEENS4_23SM90_TMA_LOAD_MULTICASTENS4_14ComposedLayoutINS4_7SwizzleILi3ELi4ELi3EEENS4_18smem_ptr_flag_bitsILi16EEENSU_INS5_IJNSA_ILi8EEENSA_ILi64EEEEEENS5_IJS19_SC_EEEEEEEvNS4_8identityES12_S1D_vS1E_EENS_8epilogue10collective6detail29Sm90TmaWarpSpecializedAdapterINS1H_15DefaultEpilogueISJ_SK_SK_NS1G_6thread17LinearCombinationISJ_Li1EffLNS1L_9ScaleType4KindE0ELNS_15FloatRoundStyleE2ESJ_EENS1_15EpilogueDefaultEEEEEvvEEEEvNT_6ParamsE)
        /*0014*/ 	.word	0x00000000


	//----- nvinfo : EIATTR_MIN_STACK_SIZE
	.align		4
.L_17:
        /*0018*/ 	.byte	0x04, 0x12
        /*001a*/ 	.short	(.L_19 - .L_18)
	.align		4
.L_18:
        /*001c*/ 	.word	index@(_ZN7cutlass13device_kernelINS_4gemm6kernel13GemmUniversalIN4cute5tupleIJiiiiEEENS1_10collective13CollectiveMmaINS1_34MainloopSm90TmaGmmaWarpSpecializedILi2ENS5_IJNS4_1CILi2EEESB_NSA_ILi1EEEEEENS1_35KernelTmaWarpSpecializedCooperativeEEENS5_IJNSA_ILi256EEENSA_ILi128EEESH_EEENS_10bfloat16_tENS5_IJlSC_lEEESJ_SK_NS4_8TiledMMAINS4_8MMA_AtomIJNS4_4SM904GMMA28MMA_64x128x16_F32BF16BF16_SSILNSO_5MajorE0ELSQ_0ELNSO_7ScaleInE1ELSR_1EEEEEENS4_6LayoutINS5_IJSB_SC_SC_EEENS5_IJSC_NSA_ILi0EEESW_EEEEENS5_IJNS4_10UnderscoreESZ_SZ_EEEEENS4_23SM90_TMA_LOAD_MULTICASTENS4_14ComposedLayoutINS4_7SwizzleILi3ELi4ELi3EEENS4_18smem_ptr_flag_bitsILi16EEENSU_INS5_IJNSA_ILi8EEENSA_ILi64EEEEEENS5_IJS19_SC_EEEEEEEvNS4_8identityES12_S1D_vS1E_EENS_8epilogue10collective6detail29Sm90TmaWarpSpecializedAdapterINS1H_15DefaultEpilogueISJ_SK_SK_NS1G_6thread17LinearCombinationISJ_Li1EffLNS1L_9ScaleType4KindE0ELNS_15FloatRoundStyleE2ESJ_EENS1_15EpilogueDefaultEEEEEvvEEEEvNT_6ParamsE)
        /*0020*/ 	.word	0x00000000
.L_19:


//--------------------- .nv.compat                --------------------------
	.section	.nv.compat,"",@"SHT_CUDA_COMPAT_INFO"
	.align	4
        /*0000*/ 	.byte	0x02, 0x09, 0x01, 0x00, 0x02, 0x02, 0x04, 0x00, 0x02, 0x05, 0x05, 0x00, 0x03, 0x07, 0x01, 0x01
        /*0010*/ 	.byte	0x02, 0x03, 0x01, 0x00, 0x02, 0x06, 0x01, 0x00, 0x04, 0x0b, 0x08, 0x00, 0x00, 0x00, 0x00, 0x00
        /*0020*/ 	.byte	0x00, 0x00, 0x00, 0x00


//--------------------- .nv.info._ZN7cutlass13device_kernelINS_4gemm6kernel13GemmUniversalIN4cute5tupleIJiiiiEEENS1_10collective13CollectiveMmaINS1_34MainloopSm90TmaGmmaWarpSpecializedILi2ENS5_IJNS4_1CILi2EEESB_NSA_ILi1EEEEEENS1_35KernelTmaWarpSpecializedCooperativeEEENS5_IJNSA_ILi256EEENSA_ILi128EEESH_EEENS_10bfloat16_tENS5_IJlSC_lEEESJ_SK_NS4_8TiledMMAINS4_8MMA_AtomIJNS4_4SM904GMMA28MMA_64x128x16_F32BF16BF16_SSILNSO_5MajorE0ELSQ_0ELNSO_7ScaleInE1ELSR_1EEEEEENS4_6LayoutINS5_IJSB_SC_SC_EEENS5_IJSC_NSA_ILi0EEESW_EEEEENS5_IJNS4_10UnderscoreESZ_SZ_EEEEENS4_23SM90_TMA_LOAD_MULTICASTENS4_14ComposedLayoutINS4_7SwizzleILi3ELi4ELi3EEENS4_18smem_ptr_flag_bitsILi16EEENSU_INS5_IJNSA_ILi8EEENSA_ILi64EEEEEENS5_IJS19_SC_EEEEEEEvNS4_8identityES12_S1D_vS1E_EENS_8epilogue10collective6detail29Sm90TmaWarpSpecializedAdapterINS1H_15DefaultEpilogueISJ_SK_SK_NS1G_6thread17LinearCombinationISJ_Li1EffLNS1L_9ScaleType4KindE0ELNS_15FloatRoundStyleE2ESJ_EENS1_15EpilogueDefaultEEEEEvvEEEEvNT_6ParamsE --------------------------
	.section	.nv.info._ZN7cutlass13device_kernelINS_4gemm6kernel13GemmUniversalIN4cute5tupleIJiiiiEEENS1_10collective13CollectiveMmaINS1_34MainloopSm90TmaGmmaWarpSpecializedILi2ENS5_IJNS4_1CILi2EEESB_NSA_ILi1EEEEEENS1_35KernelTmaWarpSpecializedCooperativeEEENS5_IJNSA_ILi256EEENSA_ILi128EEESH_EEENS_10bfloat16_tENS5_IJlSC_lEEESJ_SK_NS4_8TiledMMAINS4_8MMA_AtomIJNS4_4SM904GMMA28MMA_64x128x16_F32BF16BF16_SSILNSO_5MajorE0ELSQ_0ELNSO_7ScaleInE1ELSR_1EEEEEENS4_6LayoutINS5_IJSB_SC_SC_EEENS5_IJSC_NSA_ILi0EEESW_EEEEENS5_IJNS4_10UnderscoreESZ_SZ_EEEEENS4_23SM90_TMA_LOAD_MULTICASTENS4_14ComposedLayoutINS4_7SwizzleILi3ELi4ELi3EEENS4_18smem_ptr_flag_bitsILi16EEENSU_INS5_IJNSA_ILi8EEENSA_ILi64EEEEEENS5_IJS19_SC_EEEEEEEvNS4_8identityES12_S1D_vS1E_EENS_8epilogue10collective6detail29Sm90TmaWarpSpecializedAdapterINS1H_15DefaultEpilogueISJ_SK_SK_NS1G_6thread17LinearCombinationISJ_Li1EffLNS1L_9ScaleType4KindE0ELNS_15FloatRoundStyleE2ESJ_EENS1_15EpilogueDefaultEEEEEvvEEEEvNT_6ParamsE,"",@"SHT_CUDA_INFO"
	.sectionflags	@""
	.align	4


	//----- nvinfo : EIATTR_CUDA_API_VERSION
	.align		4
        /*0000*/ 	.byte	0x04, 0x37
        /*0002*/ 	.short	(.L_21 - .L_20)
.L_20:
        /*0004*/ 	.word	0x00000082


	//----- nvinfo : EIATTR_KPARAM_INFO
	.align		4
.L_21:
        /*0008*/ 	.byte	0x04, 0x17
        /*000a*/ 	.short	(.L_23 - .L_22)
.L_22:
        /*000c*/ 	.word	0x00000000
        /*0010*/ 	.short	0x0000
        /*0012*/ 	.short	0x0070
        /*0014*/ 	.byte	0x00, 0xf0, 0x01, 0x10


	//----- nvinfo : EIATTR_SPARSE_MMA_MASK
	.align		4
.L_23:
        /*0018*/ 	.byte	0x03, 0x50
        /*001a*/ 	.short	0x0000


	//----- nvinfo : EIATTR_MAXREG_COUNT
	.align		4
        /*001c*/ 	.byte	0x03, 0x1b
        /*001e*/ 	.short	0x00a8


	//----- nvinfo : EIATTR_NUM_BARRIERS
	.align		4
        /*0020*/ 	.byte	0x02, 0x4c
        /*0022*/ 	.byte	0x01
	.zero		1


	//----- nvinfo : EIATTR_EXTERNS
	.align		4
        /*0024*/ 	.byte	0x04, 0x0f
        /*0026*/ 	.short	(.L_25 - .L_24)


	//   ....[0]....
	.align		4
.L_24:
        /*0028*/ 	.word	index@(__assertfail)


	//----- nvinfo : EIATTR_MERCURY_ISA_VERSION
	.align		4
.L_25:
        /*002c*/ 	.byte	0x03, 0x5f
        /*002e*/ 	.short	0x0101


	//----- nvinfo : EIATTR_INT_WARP_WIDE_INSTR_OFFSETS
	.align		4
        /*0030*/ 	.byte	0x04, 0x31
        /*0032*/ 	.short	(.L_27 - .L_26)


	//   ....[0]....
.L_26:
        /*0034*/ 	.word	0x00000440


	//   ....[1]....
        /*0038*/ 	.word	0x00000470


	//   ....[2]....
        /*003c*/ 	.word	0x00000630


	//   ....[3]....
        /*0040*/ 	.word	0x00002520


	//----- nvinfo : EIATTR_COOP_GROUP_MASK_REGIDS
	.align		4
.L_27:
        /*0044*/ 	.byte	0x04, 0x29
        /*0046*/ 	.short	(.L_29 - .L_28)


	//   ....[0]....
.L_28:
        /*0048*/ 	.word	0xffffffff


	//   ....[1]....
        /*004c*/ 	.word	0xffffffff


	//   ....[2]....
        /*0050*/ 	.word	0xffffffff


	//   ....[3]....
        /*0054*/ 	.word	0xffffffff


	//   ....[4]....
        /*0058*/ 	.word	0xffffffff


	//   ....[5]....
        /*005c*/ 	.word	0xffffffff


	//----- nvinfo : EIATTR_COOP_GROUP_INSTR_OFFSETS
	.align		4
.L_29:
        /*0060*/ 	.byte	0x04, 0x28
        /*0062*/ 	.short	(.L_31 - .L_30)


	//   ....[0]....
.L_30:
        /*0064*/ 	.word	0x00000060


	//   ....[1]....
        /*0068*/ 	.word	0x00000070


	//   ....[2]....
        /*006c*/ 	.word	0x00000130


	//   ....[3]....
        /*0070*/ 	.word	0x00000290


	//   ....[4]....
        /*0074*/ 	.word	0x000007b0


	//   ....[5]....
        /*0078*/ 	.word	0x00001200


	//----- nvinfo : EIATTR_REG_RECONFIG
	.align		4
.L_31:
        /*007c*/ 	.byte	0x01, 0x54
	.zero		2


	//----- nvinfo : EIATTR_SYSCALL_OFFSETS
	.align		4
        /*0080*/ 	.byte	0x04, 0x46
        /*0082*/ 	.short	(.L_33 - .L_32)


	//   ....[0]....
.L_32:
        /*0084*/ 	.word	0x000013c0


	//----- nvinfo : EIATTR_MBARRIER_INSTR_OFFSETS
	.align		4
.L_33:
        /*0088*/ 	.byte	0x04, 0x39
        /*008a*/ 	.short	(.L_35 - .L_34)


	//   ....[0]....
.L_34:
        /*008c*/ 	.word	0x00000230
        /*0090*/ 	.word	0x000000ff
        /*0094*/ 	.word	0x00000000
        /*0098*/ 	.short	0x0100
        /*009a*/ 	.byte	0x08
	.zero		1


	//   ....[1]....
        /*009c*/ 	.word	0x00000240
        /*00a0*/ 	.word	0x000000ff
        /*00a4*/ 	.word	0x00000010
        /*00a8*/ 	.short	0x0100
        /*00aa*/ 	.byte	0x08
	.zero		1


	//   ....[2]....
        /*00ac*/ 	.word	0x00000250
        /*00b0*/ 	.word	0x000000ff
        /*00b4*/ 	.word	0x00000008
        /*00b8*/ 	.short	0x0100
        /*00ba*/ 	.byte	0x08
	.zero		1


	//   ....[3]....
        /*00bc*/ 	.word	0x00000260
        /*00c0*/ 	.word	0x000000ff
        /*00c4*/ 	.word	0x00000018
        /*00c8*/ 	.short	0x0100
        /*00ca*/ 	.byte	0x08
	.zero		1


	//   ....[4]....
        /*00cc*/ 	.word	0x000006b0
        /*00d0*/ 	.word	0x000000ff
        /*00d4*/ 	.word	0x00000030
        /*00d8*/ 	.short	0x0100
        /*00da*/ 	.byte	0x06
	.zero		1


	//   ....[5]....
        /*00dc*/ 	.word	0x00000740
        /*00e0*/ 	.word	0x000000ff
        /*00e4*/ 	.word	0x00000038
        /*00e8*/ 	.short	0x0100
        /*00ea*/ 	.byte	0x06
	.zero		1


	//   ....[6]....
        /*00ec*/ 	.word	0x00001480
        /*00f0*/ 	.word	0x00000003
        /*00f4*/ 	.word	0x00000000
        /*00f8*/ 	.short	0x010a
        /*00fa*/ 	.byte	0x3f
	.zero		1


	//   ....[7]....
        /*00fc*/ 	.word	0x000014c0
        /*0100*/ 	.word	0x00000003
        /*0104*/ 	.word	0x00000000
        /*0108*/ 	.short	0x010a
        /*010a*/ 	.byte	0x3f
	.zero		1


	//   ....[8]....
        /*010c*/ 	.word	0x00001ce0
        /*0110*/ 	.word	0x00000005
        /*0114*/ 	.word	0x00000000
        /*0118*/ 	.short	0x010a
        /*011a*/ 	.byte	0x3f
	.zero		1


	//   ....[9]....
        /*011c*/ 	.word	0x00001d20
        /*0120*/ 	.word	0x00000005
        /*0124*/ 	.word	0x00000000
        /*0128*/ 	.short	0x010a
        /*012a*/ 	.byte	0x3f
	.zero		1


	//   ....[10]....
        /*012c*/ 	.word	0x000023c0
        /*0130*/ 	.word	0x00000005
        /*0134*/ 	.word	0x00000000
        /*0138*/ 	.short	0x0101
        /*013a*/ 	.byte	0x3f
	.zero		1


	//   ....[11]....
        /*013c*/ 	.word	0x000025a0
        /*0140*/ 	.word	0x00000003
        /*0144*/ 	.word	0x00000000
        /*0148*/ 	.short	0x0101
        /*014a*/ 	.byte	0x3f
	.zero		1


	//   ....[12]....
        /*014c*/ 	.word	0x0000beb0
        /*0150*/ 	.word	0x00000014
        /*0154*/ 	.word	0x00000010
        /*0158*/ 	.short	0x010a
        /*015a*/ 	.byte	0x3f
	.zero		1


	//   ....[13]....
        /*015c*/ 	.word	0x0000c350
        /*0160*/ 	.word	0x00000004
        /*0164*/ 	.word	0x00000038
        /*0168*/ 	.short	0x0101
        /*016a*/ 	.byte	0x3f
	.zero		1


	//   ....[14]....
        /*016c*/ 	.word	0x0000ca60
        /*0170*/ 	.word	0x00000005
        /*0174*/ 	.word	0x00000000
        /*0178*/ 	.short	0x010a
        /*017a*/ 	.byte	0x3f
	.zero		1


	//   ....[15]....
        /*017c*/ 	.word	0x0000cae0
        /*0180*/ 	.word	0x00000009
        /*0184*/ 	.word	0x00000000
        /*0188*/ 	.short	0x010a
        /*018a*/ 	.byte	0x3f
	.zero		1


	//   ....[16]....
        /*018c*/ 	.word	0x0000cb40
        /*0190*/ 	.word	0x00000003
        /*0194*/ 	.word	0x00000000
        /*0198*/ 	.short	0x010a
        /*019a*/ 	.byte	0x3f
	.zero		1


	//   ....[17]....
        /*019c*/ 	.word	0x0000cb90
        /*01a0*/ 	.word	0x00000005
        /*01a4*/ 	.word	0x00000000
        /*01a8*/ 	.short	0x010a
        /*01aa*/ 	.byte	0x3f
	.zero		1


	//   ....[18]....
        /*01ac*/ 	.word	0x0000cc60
        /*01b0*/ 	.word	0x00000014
        /*01b4*/ 	.word	0x00000010
        /*01b8*/ 	.short	0x010a
        /*01ba*/ 	.byte	0x3f
	.zero		1


	//   ....[19]....
        /*01bc*/ 	.word	0x0000cd30
        /*01c0*/ 	.word	0x00000005
        /*01c4*/ 	.word	0x00000000
        /*01c8*/ 	.short	0x010a
        /*01ca*/ 	.byte	0x3f
	.zero		1


	//----- nvinfo : EIATTR_NUM_MBARRIERS
	.align		4
.L_35:
        /*01cc*/ 	.byte	0x03, 0x38
        /*01ce*/ 	.short	0x0006


	//----- nvinfo : EIATTR_EXIT_INSTR_OFFSETS
	.align		4
        /*01d0*/ 	.byte	0x04, 0x1c
        /*01d2*/ 	.short	(.L_37 - .L_36)


	//   ....[0]....
.L_36:
        /*01d4*/ 	.word	0x00000910


	//   ....[1]....
        /*01d8*/ 	.word	0x00001130


	//   ....[2]....
        /*01dc*/ 	.word	0x0000b4e0


	//   ....[3]....
        /*01e0*/ 	.word	0x0000ba40


	//   ....[4]....
        /*01e4*/ 	.word	0x0000cb30


	//----- nvinfo : EIATTR_MAX_THREADS
	.align		4
.L_37:
        /*01e8*/ 	.byte	0x04, 0x05
        /*01ea*/ 	.short	(.L_39 - .L_38)
.L_38:
        /*01ec*/ 	.word	0x00000180
        /*01f0*/ 	.word	0x00000001
        /*01f4*/ 	.word	0x00000001


	//----- nvinfo : EIATTR_CRS_STACK_SIZE
	.align		4
.L_39:
        /*01f8*/ 	.byte	0x04, 0x1e
        /*01fa*/ 	.short	(.L_41 - .L_40)
.L_40:
        /*01fc*/ 	.word	0x00000000


	//----- nvinfo : EIATTR_CBANK_PARAM_SIZE
	.align		4
.L_41:
        /*0200*/ 	.byte	0x03, 0x19
        /*0202*/ 	.short	0x0470


	//----- nvinfo : EIATTR_PARAM_CBANK
	.align		4
        /*0204*/ 	.byte	0x04, 0x0a
        /*0206*/ 	.short	(.L_43 - .L_42)
	.align		4
.L_42:
        /*0208*/ 	.word	index@(.nv.constant0._ZN7cutlass13device_kernelINS_4gemm6kernel13GemmUniversalIN4cute5tupleIJiiiiEEENS1_10collective13CollectiveMmaINS1_34MainloopSm90TmaGmmaWarpSpecializedILi2ENS5_IJNS4_1CILi2EEESB_NSA_ILi1EEEEEENS1_35KernelTmaWarpSpecializedCooperativeEEENS5_IJNSA_ILi256EEENSA_ILi128EEESH_EEENS_10bfloat16_tENS5_IJlSC_lEEESJ_SK_NS4_8TiledMMAINS4_8MMA_AtomIJNS4_4SM904GMMA28MMA_64x128x16_F32BF16BF16_SSILNSO_5MajorE0ELSQ_0ELNSO_7ScaleInE1ELSR_1EEEEEENS4_6LayoutINS5_IJSB_SC_SC_EEENS5_IJSC_NSA_ILi0EEESW_EEEEENS5_IJNS4_10UnderscoreESZ_SZ_EEEEENS4_23SM90_TMA_LOAD_MULTICASTENS4_14ComposedLayoutINS4_7SwizzleILi3ELi4ELi3EEENS4_18smem_ptr_flag_bitsILi16EEENSU_INS5_IJNSA_ILi8EEENSA_ILi64EEEEEENS5_IJS19_SC_EEEEEEEvNS4_8identityES12_S1D_vS1E_EENS_8epilogue10collective6detail29Sm90TmaWarpSpecializedAdapterINS1H_15DefaultEpilogueISJ_SK_SK_NS1G_6thread17LinearCombinationISJ_Li1EffLNS1L_9ScaleType4KindE0ELNS_15FloatRoundStyleE2ESJ_EENS1_15EpilogueDefaultEEEEEvvEEEEvNT_6ParamsE)
        /*020c*/ 	.short	0x0210
        /*020e*/ 	.short	0x0470


	//----- nvinfo : EIATTR_SW_WAR
	.align		4
.L_43:
        /*0210*/ 	.byte	0x04, 0x36
        /*0212*/ 	.short	(.L_45 - .L_44)
.L_44:
        /*0214*/ 	.word	0x00000008
.L_45:


//--------------------- .nv.callgraph             --------------------------
	.section	.nv.callgraph,"",@"SHT_CUDA_CALLGRAPH"
	.align	4
	.sectionentsize	8
	.align		4
        /*0000*/ 	.word	0x00000000
	.align		4
        /*0004*/ 	.word	0xffffffff
	.align		4
        /*0008*/ 	.word	index@(_ZN7cutlass13device_kernelINS_4gemm6kernel13GemmUniversalIN4cute5tupleIJiiiiEEENS1_10collective13CollectiveMmaINS1_34MainloopSm90TmaGmmaWarpSpecializedILi2ENS5_IJNS4_1CILi2EEESB_NSA_ILi1EEEEEENS1_35KernelTmaWarpSpecializedCooperativeEEENS5_IJNSA_ILi256EEENSA_ILi128EEESH_EEENS_10bfloat16_tENS5_IJlSC_lEEESJ_SK_NS4_8TiledMMAINS4_8MMA_AtomIJNS4_4SM904GMMA28MMA_64x128x16_F32BF16BF16_SSILNSO_5MajorE0ELSQ_0ELNSO_7ScaleInE1ELSR_1EEEEEENS4_6LayoutINS5_IJSB_SC_SC_EEENS5_IJSC_NSA_ILi0EEESW_EEEEENS5_IJNS4_10UnderscoreESZ_SZ_EEEEENS4_23SM90_TMA_LOAD_MULTICASTENS4_14ComposedLayoutINS4_7SwizzleILi3ELi4ELi3EEENS4_18smem_ptr_flag_bitsILi16EEENSU_INS5_IJNSA_ILi8EEENSA_ILi64EEEEEENS5_IJS19_SC_EEEEEEEvNS4_8identityES12_S1D_vS1E_EENS_8epilogue10collective6detail29Sm90TmaWarpSpecializedAdapterINS1H_15DefaultEpilogueISJ_SK_SK_NS1G_6thread17LinearCombinationISJ_Li1EffLNS1L_9ScaleType4KindE0ELNS_15FloatRoundStyleE2ESJ_EENS1_15EpilogueDefaultEEEEEvvEEEEvNT_6ParamsE)
	.align		4
        /*000c*/ 	.word	index@(__assertfail)
	.align		4
        /*0010*/ 	.word	0x00000000
	.align		4
        /*0014*/ 	.word	0xfffffffe
	.align		4
        /*0018*/ 	.word	0x00000000
	.align		4
        /*001c*/ 	.word	0xfffffffd
	.align		4
        /*0020*/ 	.word	0x00000000
	.align		4
        /*0024*/ 	.word	0xfffffffc


//--------------------- .nv.constant4             --------------------------
	.section	.nv.constant4,"a",@progbits
	.align	8
	.align		8
.nv.constant4:
        /*0000*/ 	.dword	__assertfail
	.align		8
        /*0008*/ 	.dword	__unnamed_1
	.align		8
        /*0010*/ 	.dword	_ZN40_INTERNAL_b8f80ceb_4_k_cu_aeaf23ca_277714cuda3std3__45__cpo5beginE
	.align		8
        /*0018*/ 	.dword	_ZN40_INTERNAL_b8f80ceb_4_k_cu_aeaf23ca_277714cuda3std3__45__cpo3endE
	.align		8
        /*0020*/ 	.dword	_ZN40_INTERNAL_b8f80ceb_4_k_cu_aeaf23ca_277714cuda3std3__45__cpo6cbeginE
	.align		8
        /*0028*/ 	.dword	_ZN40_INTERNAL_b8f80ceb_4_k_cu_aeaf23ca_277714cuda3std3__45__cpo4cendE
	.align		8
        /*0030*/ 	.dword	_ZN40_INTERNAL_b8f80ceb_4_k_cu_aeaf23ca_277714cuda3std3__442_GLOBAL__N__b8f80ceb_4_k_cu_aeaf23ca_277716ignoreE
	.align		8
        /*0038*/ 	.dword	_ZN40_INTERNAL_b8f80ceb_4_k_cu_aeaf23ca_277714cuda3std3__419piecewise_constructE
	.align		8
        /*0040*/ 	.dword	_ZN40_INTERNAL_b8f80ceb_4_k_cu_aeaf23ca_277714cuda3std3__48in_placeE
	.align		8
        /*0048*/ 	.dword	_ZN40_INTERNAL_b8f80ceb_4_k_cu_aeaf23ca_277714cuda3std6ranges3__45__cpo4swapE
	.align		8
        /*0050*/ 	.dword	_ZN40_INTERNAL_b8f80ceb_4_k_cu_aeaf23ca_277714cuda3std6ranges3__45__cpo9iter_moveE
	.align		8
        /*0058*/ 	.dword	_ZN40_INTERNAL_b8f80ceb_4_k_cu_aeaf23ca_277714cute7productE
	.align		8
        /*0060*/ 	.dword	_ZN40_INTERNAL_b8f80ceb_4_k_cu_aeaf23ca_277714cute1_E
	.align		8
        /*0068*/ 	.dword	$str$22
	.align		8
        /*0070*/ 	.dword	$str$23


//--------------------- .text._ZN7cutlass13device_kernelINS_4gemm6kernel13GemmUniversalIN4cute5tupleIJiiiiEEENS1_10collective13CollectiveMmaINS1_34MainloopSm90TmaGmmaWarpSpecializedILi2ENS5_IJNS4_1CILi2EEESB_NSA_ILi1EEEEEENS1_35KernelTmaWarpSpecializedCooperativeEEENS5_IJNSA_ILi256EEENSA_ILi128EEESH_EEENS_10bfloat16_tENS5_IJlSC_lEEESJ_SK_NS4_8TiledMMAINS4_8MMA_AtomIJNS4_4SM904GMMA28MMA_64x128x16_F32BF16BF16_SSILNSO_5MajorE0ELSQ_0ELNSO_7ScaleInE1ELSR_1EEEEEENS4_6LayoutINS5_IJSB_SC_SC_EEENS5_IJSC_NSA_ILi0EEESW_EEEEENS5_IJNS4_10UnderscoreESZ_SZ_EEEEENS4_23SM90_TMA_LOAD_MULTICASTENS4_14ComposedLayoutINS4_7SwizzleILi3ELi4ELi3EEENS4_18smem_ptr_flag_bitsILi16EEENSU_INS5_IJNSA_ILi8EEENSA_ILi64EEEEEENS5_IJS19_SC_EEEEEEEvNS4_8identityES12_S1D_vS1E_EENS_8epilogue10collective6detail29Sm90TmaWarpSpecializedAdapterINS1H_15DefaultEpilogueISJ_SK_SK_NS1G_6thread17LinearCombinationISJ_Li1EffLNS1L_9ScaleType4KindE0ELNS_15FloatRoundStyleE2ESJ_EENS1_15EpilogueDefaultEEEEEvvEEEEvNT_6ParamsE --------------------------
	.section	.text._ZN7cutlass13device_kernelINS_4gemm6kernel13GemmUniversalIN4cute5tupleIJiiiiEEENS1_10collective13CollectiveMmaINS1_34MainloopSm90TmaGmmaWarpSpecializedILi2ENS5_IJNS4_1CILi2EEESB_NSA_ILi1EEEEEENS1_35KernelTmaWarpSpecializedCooperativeEEENS5_IJNSA_ILi256EEENSA_ILi128EEESH_EEENS_10bfloat16_tENS5_IJlSC_lEEESJ_SK_NS4_8TiledMMAINS4_8MMA_AtomIJNS4_4SM904GMMA28MMA_64x128x16_F32BF16BF16_SSILNSO_5MajorE0ELSQ_0ELNSO_7ScaleInE1ELSR_1EEEEEENS4_6LayoutINS5_IJSB_SC_SC_EEENS5_IJSC_NSA_ILi0EEESW_EEEEENS5_IJNS4_10UnderscoreESZ_SZ_EEEEENS4_23SM90_TMA_LOAD_MULTICASTENS4_14ComposedLayoutINS4_7SwizzleILi3ELi4ELi3EEENS4_18smem_ptr_flag_bitsILi16EEENSU_INS5_IJNSA_ILi8EEENSA_ILi64EEEEEENS5_IJS19_SC_EEEEEEEvNS4_8identityES12_S1D_vS1E_EENS_8epilogue10collective6detail29Sm90TmaWarpSpecializedAdapterINS1H_15DefaultEpilogueISJ_SK_SK_NS1G_6thread17LinearCombinationISJ_Li1EffLNS1L_9ScaleType4KindE0ELNS_15FloatRoundStyleE2ESJ_EENS1_15EpilogueDefaultEEEEEvvEEEEvNT_6ParamsE,"ax",@progbits
	.align	128
.text._ZN7cutlass13device_kernelINS_4gemm6kernel13GemmUniversalIN4cute5tupleIJiiiiEEENS1_10collective13CollectiveMmaINS1_34MainloopSm90TmaGmmaWarpSpecializedILi2ENS5_IJNS4_1CILi2EEESB_NSA_ILi1EEEEEENS1_35KernelTmaWarpSpecializedCooperativeEEENS5_IJNSA_ILi256EEENSA_ILi128EEESH_EEENS_10bfloat16_tENS5_IJlSC_lEEESJ_SK_NS4_8TiledMMAINS4_8MMA_AtomIJNS4_4SM904GMMA28MMA_64x128x16_F32BF16BF16_SSILNSO_5MajorE0ELSQ_0ELNSO_7ScaleInE1ELSR_1EEEEEENS4_6LayoutINS5_IJSB_SC_SC_EEENS5_IJSC_NSA_ILi0EEESW_EEEEENS5_IJNS4_10UnderscoreESZ_SZ_EEEEENS4_23SM90_TMA_LOAD_MULTICASTENS4_14ComposedLayoutINS4_7SwizzleILi3ELi4ELi3EEENS4_18smem_ptr_flag_bitsILi16EEENSU_INS5_IJNSA_ILi8EEENSA_ILi64EEEEEENS5_IJS19_SC_EEEEEEEvNS4_8identityES12_S1D_vS1E_EENS_8epilogue10collective6detail29Sm90TmaWarpSpecializedAdapterINS1H_15DefaultEpilogueISJ_SK_SK_NS1G_6thread17LinearCombinationISJ_Li1EffLNS1L_9ScaleType4KindE0ELNS_15FloatRoundStyleE2ESJ_EENS1_15EpilogueDefaultEEEEEvvEEEEvNT_6ParamsE:
        .type           _ZN7cutlass13device_kernelINS_4gemm6kernel13GemmUniversalIN4cute5tupleIJiiiiEEENS1_10collective13CollectiveMmaINS1_34MainloopSm90TmaGmmaWarpSpecializedILi2ENS5_IJNS4_1CILi2EEESB_NSA_ILi1EEEEEENS1_35KernelTmaWarpSpecializedCooperativeEEENS5_IJNSA_ILi256EEENSA_ILi128EEESH_EEENS_10bfloat16_tENS5_IJlSC_lEEESJ_SK_NS4_8TiledMMAINS4_8MMA_AtomIJNS4_4SM904GMMA28MMA_64x128x16_F32BF16BF16_SSILNSO_5MajorE0ELSQ_0ELNSO_7ScaleInE1ELSR_1EEEEEENS4_6LayoutINS5_IJSB_SC_SC_EEENS5_IJSC_NSA_ILi0EEESW_EEEEENS5_IJNS4_10UnderscoreESZ_SZ_EEEEENS4_23SM90_TMA_LOAD_MULTICASTENS4_14ComposedLayoutINS4_7SwizzleILi3ELi4ELi3EEENS4_18smem_ptr_flag_bitsILi16EEENSU_INS5_IJNSA_ILi8EEENSA_ILi64EEEEEENS5_IJS19_SC_EEEEEEEvNS4_8identityES12_S1D_vS1E_EENS_8epilogue10collective6detail29Sm90TmaWarpSpecializedAdapterINS1H_15DefaultEpilogueISJ_SK_SK_NS1G_6thread17LinearCombinationISJ_Li1EffLNS1L_9ScaleType4KindE0ELNS_15FloatRoundStyleE2ESJ_EENS1_15EpilogueDefaultEEEEEvvEEEEvNT_6ParamsE,@function
        .size           _ZN7cutlass13device_kernelINS_4gemm6kernel13GemmUniversalIN4cute5tupleIJiiiiEEENS1_10collective13CollectiveMmaINS1_34MainloopSm90TmaGmmaWarpSpecializedILi2ENS5_IJNS4_1CILi2EEESB_NSA_ILi1EEEEEENS1_35KernelTmaWarpSpecializedCooperativeEEENS5_IJNSA_ILi256EEENSA_ILi128EEESH_EEENS_10bfloat16_tENS5_IJlSC_lEEESJ_SK_NS4_8TiledMMAINS4_8MMA_AtomIJNS4_4SM904GMMA28MMA_64x128x16_F32BF16BF16_SSILNSO_5MajorE0ELSQ_0ELNSO_7ScaleInE1ELSR_1EEEEEENS4_6LayoutINS5_IJSB_SC_SC_EEENS5_IJSC_NSA_ILi0EEESW_EEEEENS5_IJNS4_10UnderscoreESZ_SZ_EEEEENS4_23SM90_TMA_LOAD_MULTICASTENS4_14ComposedLayoutINS4_7SwizzleILi3ELi4ELi3EEENS4_18smem_ptr_flag_bitsILi16EEENSU_INS5_IJNSA_ILi8EEENSA_ILi64EEEEEENS5_IJS19_SC_EEEEEEEvNS4_8identityES12_S1D_vS1E_EENS_8epilogue10collective6detail29Sm90TmaWarpSpecializedAdapterINS1H_15DefaultEpilogueISJ_SK_SK_NS1G_6thread17LinearCombinationISJ_Li1EffLNS1L_9ScaleType4KindE0ELNS_15FloatRoundStyleE2ESJ_EENS1_15EpilogueDefaultEEEEEvvEEEEvNT_6ParamsE,(.L_x_319 - _ZN7cutlass13device_kernelINS_4gemm6kernel13GemmUniversalIN4cute5tupleIJiiiiEEENS1_10collective13CollectiveMmaINS1_34MainloopSm90TmaGmmaWarpSpecializedILi2ENS5_IJNS4_1CILi2EEESB_NSA_ILi1EEEEEENS1_35KernelTmaWarpSpecializedCooperativeEEENS5_IJNSA_ILi256EEENSA_ILi128EEESH_EEENS_10bfloat16_tENS5_IJlSC_lEEESJ_SK_NS4_8TiledMMAINS4_8MMA_AtomIJNS4_4SM904GMMA28MMA_64x128x16_F32BF16BF16_SSILNSO_5MajorE0ELSQ_0ELNSO_7ScaleInE1ELSR_1EEEEEENS4_6LayoutINS5_IJSB_SC_SC_EEENS5_IJSC_NSA_ILi0EEESW_EEEEENS5_IJNS4_10UnderscoreESZ_SZ_EEEEENS4_23SM90_TMA_LOAD_MULTICASTENS4_14ComposedLayoutINS4_7SwizzleILi3ELi4ELi3EEENS4_18smem_ptr_flag_bitsILi16EEENSU_INS5_IJNSA_ILi8EEENSA_ILi64EEEEEENS5_IJS19_SC_EEEEEEEvNS4_8identityES12_S1D_vS1E_EENS_8epilogue10collective6detail29Sm90TmaWarpSpecializedAdapterINS1H_15DefaultEpilogueISJ_SK_SK_NS1G_6thread17LinearCombinationISJ_Li1EffLNS1L_9ScaleType4KindE0ELNS_15FloatRoundStyleE2ESJ_EENS1_15EpilogueDefaultEEEEEvvEEEEvNT_6ParamsE)
        .other          _ZN7cutlass13device_kernelINS_4gemm6kernel13GemmUniversalIN4cute5tupleIJiiiiEEENS1_10collective13CollectiveMmaINS1_34MainloopSm90TmaGmmaWarpSpecializedILi2ENS5_IJNS4_1CILi2EEESB_NSA_ILi1EEEEEENS1_35KernelTmaWarpSpecializedCooperativeEEENS5_IJNSA_ILi256EEENSA_ILi128EEESH_EEENS_10bfloat16_tENS5_IJlSC_lEEESJ_SK_NS4_8TiledMMAINS4_8MMA_AtomIJNS4_4SM904GMMA28MMA_64x128x16_F32BF16BF16_SSILNSO_5MajorE0ELSQ_0ELNSO_7ScaleInE1ELSR_1EEEEEENS4_6LayoutINS5_IJSB_SC_SC_EEENS5_IJSC_NSA_ILi0EEESW_EEEEENS5_IJNS4_10UnderscoreESZ_SZ_EEEEENS4_23SM90_TMA_LOAD_MULTICASTENS4_14ComposedLayoutINS4_7SwizzleILi3ELi4ELi3EEENS4_18smem_ptr_flag_bitsILi16EEENSU_INS5_IJNSA_ILi8EEENSA_ILi64EEEEEENS5_IJS19_SC_EEEEEEEvNS4_8identityES12_S1D_vS1E_EENS_8epilogue10collective6detail29Sm90TmaWarpSpecializedAdapterINS1H_15DefaultEpilogueISJ_SK_SK_NS1G_6thread17LinearCombinationISJ_Li1EffLNS1L_9ScaleType4KindE0ELNS_15FloatRoundStyleE2ESJ_EENS1_15EpilogueDefaultEEEEEvvEEEEvNT_6ParamsE,@"STO_CUDA_ENTRY STV_DEFAULT"
_ZN7cutlass13device_kernelINS_4gemm6kernel13GemmUniversalIN4cute5tupleIJiiiiEEENS1_10collective13CollectiveMmaINS1_34MainloopSm90TmaGmmaWarpSpecializedILi2ENS5_IJNS4_1CILi2EEESB_NSA_ILi1EEEEEENS1_35KernelTmaWarpSpecializedCooperativeEEENS5_IJNSA_ILi256EEENSA_ILi128EEESH_EEENS_10bfloat16_tENS5_IJlSC_lEEESJ_SK_NS4_8TiledMMAINS4_8MMA_AtomIJNS4_4SM904GMMA28MMA_64x128x16_F32BF16BF16_SSILNSO_5MajorE0ELSQ_0ELNSO_7ScaleInE1ELSR_1EEEEEENS4_6LayoutINS5_IJSB_SC_SC_EEENS5_IJSC_NSA_ILi0EEESW_EEEEENS5_IJNS4_10UnderscoreESZ_SZ_EEEEENS4_23SM90_TMA_LOAD_MULTICASTENS4_14ComposedLayoutINS4_7SwizzleILi3ELi4ELi3EEENS4_18smem_ptr_flag_bitsILi16EEENSU_INS5_IJNSA_ILi8EEENSA_ILi64EEEEEENS5_IJS19_SC_EEEEEEEvNS4_8identityES12_S1D_vS1E_EENS_8epilogue10collective6detail29Sm90TmaWarpSpecializedAdapterINS1H_15DefaultEpilogueISJ_SK_SK_NS1G_6thread17LinearCombinationISJ_Li1EffLNS1L_9ScaleType4KindE0ELNS_15FloatRoundStyleE2ESJ_EENS1_15EpilogueDefaultEEEEEvvEEEEvNT_6ParamsE:
[----:B------:R-:W0:Y:S01]  /*0000*/  LDC R1, c[0x0][0x28] ;  /* 0x00000a00ff017b82 */ /* 0x000e220000000800 */
[----:B------:R-:W1:Y:S01]  /*0010*/  S2R R18, SR_TID.X ;  /* 0x0000000000127919 */ /* 0x000e620000002100 */
[----:B------:R-:W-:Y:S01]  /*0020*/  ELECT P0, URZ, PT ;  /* 0x00000000003f782f */ /* 0x000fe20003800000 */
[----:B------:R-:W-:Y:S01]  /*0030*/  BSSY B0, `(.L_x_0) ;  /* 0x000000f000007945 */ /* 0x000fe20003800000 */
[--C-:B-1----:R-:W-:Y:S02]  /*0040*/  SHF.R.U32.HI R0, RZ, 0x5, R18.reuse ;  /* 0x00000005ff007819 */ /* 0x102fe40000011612 */
[----:B------:R-:W-:-:S03]  /*0050*/  SHF.R.U32.HI R3, RZ, 0x7, R18 ;  /* 0x00000007ff037819 */ /* 0x000fc60000011612 */
[----:B------:R-:W1:Y:S04]  /*0060*/  SHFL.IDX PT, R2, R0, RZ, 0x1f ;  /* 0x00001fff00027589 */ /* 0x000e6800000e0000 */
[----:B------:R2:W3:Y:S01]  /*0070*/  SHFL.IDX PT, R5, R3, RZ, 0x1f ;  /* 0x00001fff03057589 */ /* 0x0004e200000e0000 */
[----:B-1----:R-:W-:-:S13]  /*0080*/  ISETP.NE.OR P0, PT, R2, RZ, !P0 ;  /* 0x000000ff0200720c */ /* 0x002fda0004705670 */
[----:B0-23--:R-:W-:Y:S05]  /*0090*/  @P0 BRA `(.L_x_1) ;  /* 0x0000000000200947 */ /* 0x00dfea0003800000 */
[----:B------:R-:W-:Y:S02]  /*00a0*/  ULDC.64 UR4, c[0x0][0x198] ;  /* 0x0000660000047ab9 */ /* 0x000fe40000000a00 */
[----:B------:R-:W-:Y:S02]  /*00b0*/  UIADD3 UR6, UP0, UR4, 0xf0, URZ ;  /* 0x000000f004067890 */ /* 0x000fe4000ff1e03f */
[----:B------:R-:W-:Y:S02]  /*00c0*/  UIADD3 UR4, UP1, UR4, 0x1f0, URZ ;  /* 0x000001f004047890 */ /* 0x000fe4000ff3e03f */
[----:B------:R-:W-:Y:S02]  /*00d0*/  UIADD3.X UR7, URZ, UR5, URZ, UP0, !UPT ;  /* 0x000000053f077290 */ /* 0x000fe400087fe43f */
[----:B------:R-:W-:-:S07]  /*00e0*/  UIADD3.X UR5, URZ, UR5, URZ, UP1, !UPT ;  /* 0x000000053f057290 */ /* 0x000fce0008ffe43f */
[----:B------:R0:W-:Y:S02]  /*00f0*/  UTMACCTL.PF [UR6] ;  /* 0x00000000060079b9 */ /* 0x0001e40008040000 */
[----:B------:R0:W-:Y:S02]  /*0100*/  UTMACCTL.PF [UR4] ;  /* 0x00000000040079b9 */ /* 0x0001e40008040000 */
[----:B0-----:R-:W-:Y:S01]  /*0110*/  NOP ;  /* 0x0000000000007918 */ /* 0x001fe20000000000 */
.L_x_1:
[----:B------:R-:W-:Y:S05]  /*0120*/  BSYNC B0 ;  /* 0x0000000000007941 */ /* 0x000fea0003800000 */
.L_x_0:
[----:B------:R-:W0:Y:S02]  /*0130*/  SHFL.IDX PT, R3, R0, RZ, 0x1f ;  /* 0x00001fff00037589 */ /* 0x000e2400000e0000 */
[----:B0-----:R-:W-:-:S13]  /*0140*/  ISETP.NE.AND P0, PT, R3, RZ, PT ;  /* 0x000000ff0300720c */ /* 0x001fda0003f05270 */
[----:B------:R-:W-:Y:S05]  /*0150*/  @P0 BRA `(.L_x_2) ;  /* 0x0000000000480947 */ /* 0x000fea0003800000 */
[----:B------:R-:W0:Y:S01]  /*0160*/  S2UR UR8, SR_CgaCtaId ;  /* 0x00000000000879c3 */ /* 0x000e220000008800 */
[----:B------:R-:W-:Y:S01]  /*0170*/  UMOV UR4, 0x400 ;  /* 0x0000040000047882 */ /* 0x000fe20000000000 */
[----:B------:R-:W-:Y:S01]  /*0180*/  UMOV UR5, 0x1 ;  /* 0x0000000100057882 */ /* 0x000fe20000000000 */
[----:B------:R-:W-:Y:S01]  /*0190*/  UMOV UR6, 0x6 ;  /* 0x0000000600067882 */ /* 0x000fe20000000000 */
[----:B------:R-:W-:Y:S01]  /*01a0*/  ELECT P0, URZ, PT ;  /* 0x00000000003f782f */ /* 0x000fe20003800000 */
[----:B------:R-:W-:-:S04]  /*01b0*/  UIADD3 UR6, -UR6, 0x100000, URZ ;  /* 0x0010000006067890 */ /* 0x000fc8000fffe13f */
[----:B------:R-:W-:Y:S02]  /*01c0*/  USHF.L.U32 UR7, UR6, 0xb, URZ ;  /* 0x0000000b06077899 */ /* 0x000fe4000800063f */
[----:B------:R-:W-:Y:S02]  /*01d0*/  USHF.L.U32 UR6, UR6, 0x1, URZ ;  /* 0x0000000106067899 */ /* 0x000fe4000800063f */
[----:B0-----:R-:W-:Y:S02]  /*01e0*/  ULEA UR8, UR8, UR4, 0x18 ;  /* 0x0000000408087291 */ /* 0x001fe4000f8ec03f */
[----:B------:R-:W-:-:S04]  /*01f0*/  UIADD3 UR4, -UR5, 0x100000, URZ ;  /* 0x0010000005047890 */ /* 0x000fc8000fffe13f */
[----:B------:R-:W-:Y:S02]  /*0200*/  USHF.L.U32 UR5, UR4, 0xb, URZ ;  /* 0x0000000b04057899 */ /* 0x000fe4000800063f */
[----:B------:R-:W-:Y:S01]  /*0210*/  USHF.L.U32 UR4, UR4, 0x1, URZ ;  /* 0x0000000104047899 */ /* 0x000fe2000800063f */
[----:B------:R-:W0:Y:S11]  /*0220*/  FENCE.VIEW.ASYNC.S ;  /* 0x00000000000073c6 */ /* 0x000e360000000000 */
[----:B0-----:R0:W1:Y:S01]  /*0230*/  SYNCS.EXCH.64 URZ, [UR8], UR4 ;  /* 0x00000004083f75b2 */ /* 0x0010620008000100 */
[----:B------:R0:W2:Y:S01]  /*0240*/  SYNCS.EXCH.64 URZ, [UR8+0x10], UR6 ;  /* 0x00001006083f75b2 */ /* 0x0000a20008000100 */
[----:B------:R0:W3:Y:S01]  /*0250*/  SYNCS.EXCH.64 URZ, [UR8+0x8], UR4 ;  /* 0x00000804083f75b2 */ /* 0x0000e20008000100 */
[----:B------:R0:W4:Y:S01]  /*0260*/  SYNCS.EXCH.64 URZ, [UR8+0x18], UR6 ;  /* 0x00001806083f75b2 */ /* 0x0001220008000100 */
[----:B------:R-:W-:Y:S01]  /*0270*/  NOP ;  /* 0x0000000000007918 */ /* 0x000fe20000000000 */
.L_x_2:
[----:B------:R-:W-:Y:S01]  /*0280*/  SHF.R.S32.HI R7, RZ, 0x1f, R18 ;  /* 0x0000001fff077819 */ /* 0x000fe20000011412 */
[----:B------:R-:W5:Y:S01]  /*0290*/  SHFL.IDX PT, R0, R0, RZ, 0x1f ;  /* 0x00001fff00007589 */ /* 0x000f6200000e0000 */
[----:B0-----:R-:W0:Y:S01]  /*02a0*/  S2UR UR8, SR_CTAID.X ;  /* 0x00000000000879c3 */ /* 0x001e220000002500 */
[----:B------:R-:W-:Y:S02]  /*02b0*/  ELECT P0, URZ, PT ;  /* 0x00000000003f782f */ /* 0x000fe40003800000 */
[----:B------:R-:W-:Y:S01]  /*02c0*/  LEA.HI R7, R7, R18, RZ, 0x7 ;  /* 0x0000001207077211 */ /* 0x000fe200078f38ff */
[----:B------:R-:W1:Y:S01]  /*02d0*/  S2R R4, SR_CTAID.Y ;  /* 0x0000000000047919 */ /* 0x000e620000002600 */
[----:B------:R-:W-:Y:S01]  /*02e0*/  SHF.R.S32.HI R8, RZ, 0x1f, R3 ;  /* 0x0000001fff087819 */ /* 0x000fe20000011403 */
[----:B------:R-:W-:Y:S01]  /*02f0*/  ULDC UR4, c[0x0][0x150] ;  /* 0x0000540000047ab9 */ /* 0x000fe20000000800 */
[----:B------:R-:W-:Y:S01]  /*0300*/  LOP3.LUT R7, R7, 0xffffff80, RZ, 0xc0, !PT ;  /* 0xffffff8007077812 */ /* 0x000fe200078ec0ff */
[----:B------:R-:W-:Y:S01]  /*0310*/  NOP ;  /* 0x0000000000007918 */ /* 0x000fe20000000000 */
[----:B------:R-:W-:Y:S01]  /*0320*/  LEA.HI R8, R8, R3, RZ, 0x2 ;  /* 0x0000000308087211 */ /* 0x000fe200078f10ff */
[----:B------:R-:W2:Y:S01]  /*0330*/  LDC R10, c[0x0][0x144] ;  /* 0x00005100ff0a7b82 */ /* 0x000ea20000000800 */
[----:B------:R-:W-:Y:S01]  /*0340*/  NOP ;  /* 0x0000000000007918 */ /* 0x000fe20000000000 */
[----:B------:R-:W-:Y:S01]  /*0350*/  IMAD.IADD R6, R18, 0x1, -R7 ;  /* 0x0000000112067824 */ /* 0x000fe200078e0a07 */
[----:B------:R-:W-:Y:S01]  /*0360*/  LOP3.LUT R8, R8, 0x3ffffffc, RZ, 0xc0, !PT ;  /* 0x3ffffffc08087812 */ /* 0x000fe200078ec0ff */
[----:B------:R-:W-:Y:S01]  /*0370*/  IMAD.MOV.U32 R22, RZ, RZ, 0x1 ;  /* 0x00000001ff167424 */ /* 0x000fe200078e00ff */
[----:B------:R-:W-:-:S02]  /*0380*/  ISETP.NE.AND P3, PT, R5, RZ, PT ;  /* 0x000000ff0500720c */ /* 0x000fc40003f65270 */
[----:B------:R-:W-:Y:S01]  /*0390*/  SHF.R.S32.HI R7, RZ, 0x1f, R6 ;  /* 0x0000001fff077819 */ /* 0x000fe20000011406 */
[----:B------:R-:W-:Y:S01]  /*03a0*/  IMAD.IADD R8, R3, 0x1, -R8 ;  /* 0x0000000103087824 */ /* 0x000fe200078e0a08 */
[----:B------:R-:W3:Y:S02]  /*03b0*/  LDC R13, c[0x0][0x140] ;  /* 0x00005000ff0d7b82 */ /* 0x000ee40000000800 */
[----:B------:R-:W-:Y:S02]  /*03c0*/  LEA.HI R7, R7, R6, RZ, 0x3 ;  /* 0x0000000607077211 */ /* 0x000fe400078f18ff */
[----:B-----5:R-:W-:Y:S02]  /*03d0*/  ISETP.NE.OR P0, PT, R0, RZ, !P0 ;  /* 0x000000ff0000720c */ /* 0x020fe40004705670 */
[--C-:B------:R-:W-:Y:S02]  /*03e0*/  SHF.R.S32.HI R0, RZ, 0x3, R7.reuse ;  /* 0x00000003ff007819 */ /* 0x100fe40000011407 */
[----:B------:R-:W-:-:S02]  /*03f0*/  SHF.R.S32.HI R7, RZ, 0x1f, R7 ;  /* 0x0000001fff077819 */ /* 0x000fc40000011407 */
[----:B0-----:R-:W-:Y:S02]  /*0400*/  I2FP.F32.U32 R9, UR8 ;  /* 0x0000000800097c45 */ /* 0x001fe40008201000 */
[----:B------:R-:W-:-:S03]  /*0410*/  LEA.HI R7, R7, R0, RZ, 0x2 ;  /* 0x0000000007077211 */ /* 0x000fc600078f10ff */
[----:B------:R-:W-:Y:S01]  /*0420*/  FMUL R9, R9, UR4 ;  /* 0x0000000409097c20 */ /* 0x000fe20008400000 */
[----:B------:R-:W-:Y:S01]  /*0430*/  LOP3.LUT R7, R7, 0xfffffffc, RZ, 0xc0, !PT ;  /* 0xfffffffc07077812 */ /* 0x000fe200078ec0ff */
[----:B------:R-:W-:Y:S01]  /*0440*/  VOTEU.ALL UP0, P0 ;  /* 0x00000000003f7886 */ /* 0x000fe20000000000 */
[----:B-1----:R-:W-:Y:S01]  /*0450*/  I2FP.F32.U32 R3, R4 ;  /* 0x0000000400037245 */ /* 0x002fe20000201000 */
[----:B------:R-:W-:Y:S01]  /*0460*/  ULDC UR4, c[0x0][0x154] ;  /* 0x0000550000047ab9 */ /* 0x000fe20000000800 */
[----:B------:R-:W-:Y:S01]  /*0470*/  VOTEU.ALL UP1, P0 ;  /* 0x00000000003f7886 */ /* 0x000fe20000020000 */
[----:B------:R-:W0:Y:S01]  /*0480*/  F2I.U32.TRUNC.NTZ R9, R9 ;  /* 0x0000000900097305 */ /* 0x000e22000020f000 */
[----:B------:R-:W-:Y:S01]  /*0490*/  IMAD.IADD R7, R0, 0x1, -R7 ;  /* 0x0000000100077824 */ /* 0x000fe200078e0a07 */
[----:B------:R-:W1:Y:S01]  /*04a0*/  @!UP0 S2UR UR7, SR_CgaCtaId ;  /* 0x00000000000789c3 */ /* 0x000e620000008800 */
[----:B------:R-:W-:Y:S01]  /*04b0*/  FMUL R12, R3, UR4 ;  /* 0x00000004030c7c20 */ /* 0x000fe20008400000 */
[----:B------:R-:W-:Y:S01]  /*04c0*/  UMOV UR4, 0x20 ;  /* 0x0000002000047882 */ /* 0x000fe20000000000 */
[----:B------:R-:W-:Y:S01]  /*04d0*/  IMAD R8, R8, 0x4, R7 ;  /* 0x0000000408087824 */ /* 0x000fe200078e0207 */
[----:B------:R-:W-:Y:S01]  /*04e0*/  @!UP0 UMOV UR6, 0x400 ;  /* 0x0000040000068882 */ /* 0x000fe20000000000 */
[----:B------:R-:W-:-:S04]  /*04f0*/  @!UP0 UIADD3 UR4, -UR4, 0x100000, URZ ;  /* 0x0010000004048890 */ /* 0x000fc8000fffe13f */
[----:B------:R-:W-:Y:S02]  /*0500*/  @!UP0 USHF.L.U32 UR5, UR4, 0xb, URZ ;  /* 0x0000000b04058899 */ /* 0x000fe4000800063f */
[----:B------:R-:W-:Y:S01]  /*0510*/  @!UP0 USHF.L.U32 UR4, UR4, 0x1, URZ ;  /* 0x0000000104048899 */ /* 0x000fe2000800063f */
[----:B---3--:R-:W-:Y:S01]  /*0520*/  ISETP.EQ.U32.AND P2, PT, R13, 0x1, PT ;  /* 0x000000010d00780c */ /* 0x008fe20003f42070 */
[----:B------:R-:W3:Y:S01]  /*0530*/  F2I.U32.TRUNC.NTZ R12, R12 ;  /* 0x0000000c000c7305 */ /* 0x000ee2000020f000 */
[----:B------:R-:W-:Y:S01]  /*0540*/  LEA.HI R0, R8, R8, RZ, 0x1 ;  /* 0x0000000808007211 */ /* 0x000fe200078f08ff */
[----:B------:R-:W5:Y:S03]  /*0550*/  LDC R7, c[0x0][0x148] ;  /* 0x00005200ff077b82 */ /* 0x000f660000000800 */
[----:B------:R-:W-:Y:S01]  /*0560*/  LOP3.LUT R11, R0, 0xfffffffe, RZ, 0xc0, !PT ;  /* 0xfffffffe000b7812 */ /* 0x000fe200078ec0ff */
[----:B0-----:R-:W-:Y:S01]  /*0570*/  IMAD.MOV R15, RZ, RZ, -R9 ;  /* 0x000000ffff0f7224 */ /* 0x001fe200078e0a09 */
[----:B------:R-:W-:-:S03]  /*0580*/  SHF.R.S32.HI R9, RZ, 0x1f, R2 ;  /* 0x0000001fff097819 */ /* 0x000fc60000011402 */
[----:B--2---:R-:W-:Y:S01]  /*0590*/  IMAD R3, R10, R15, UR8 ;  /* 0x000000080a037e24 */ /* 0x004fe2000f8e020f */
[----:B------:R-:W-:Y:S01]  /*05a0*/  LEA.HI R9, R9, R2, RZ, 0x2 ;  /* 0x0000000209097211 */ /* 0x000fe200078f10ff */
[C---:B------:R-:W-:Y:S02]  /*05b0*/  IMAD.IADD R0, R8.reuse, 0x1, -R11 ;  /* 0x0000000108007824 */ /* 0x040fe400078e0a0b */
[----:B------:R-:W-:Y:S01]  /*05c0*/  IMAD.SHL.U32 R11, R8, 0x4, RZ ;  /* 0x00000004080b7824 */ /* 0x000fe200078e00ff */
[----:B------:R-:W-:Y:S01]  /*05d0*/  LOP3.LUT R9, R9, 0xfffffffc, RZ, 0xc0, !PT ;  /* 0xfffffffc09097812 */ /* 0x000fe200078ec0ff */
[----:B---3--:R-:W-:Y:S01]  /*05e0*/  IMAD.MOV R20, RZ, RZ, -R12 ;  /* 0x000000ffff147224 */ /* 0x008fe200078e0a0c */
[----:B------:R-:W-:Y:S01]  /*05f0*/  ISETP.NE.AND P4, PT, R0, R3, PT ;  /* 0x000000030000720c */ /* 0x000fe20003f85270 */
[----:B-1----:R-:W-:Y:S01]  /*0600*/  @!UP0 ULEA UR6, UR7, UR6, 0x18 ;  /* 0x0000000607068291 */ /* 0x002fe2000f8ec03f */
[----:B------:R-:W-:Y:S01]  /*0610*/  LOP3.LUT R152, R8, 0xc, R11, 0x78, !PT ;  /* 0x0000000c08987812 */ /* 0x000fe200078e780b */
[----:B------:R-:W-:Y:S01]  /*0620*/  IMAD.IADD R0, R2, 0x1, -R9 ;  /* 0x0000000102007824 */ /* 0x000fe200078e0a09 */
[----:B------:R-:W-:Y:S01]  /*0630*/  VOTEU.ALL UP0, P0 ;  /* 0x00000000003f7886 */ /* 0x000fe20000000000 */
[----:B------:R-:W-:Y:S01]  /*0640*/  LOP3.LUT P0, RZ, R6, 0x7, RZ, 0xc0, !PT ;  /* 0x0000000706ff7812 */ /* 0x000fe2000780c0ff */
[----:B------:R-:W-:-:S02]  /*0650*/  VIADD R6, R5, 0xffffffff ;  /* 0xffffffff05067836 */ /* 0x000fc40000000000 */
[----:B------:R-:W-:Y:S01]  /*0660*/  ISETP.NE.AND P1, PT, R0, 0x3, PT ;  /* 0x000000030000780c */ /* 0x000fe20003f25270 */
[----:B-----5:R-:W-:Y:S01]  /*0670*/  IMAD R9, R7, R20, R4 ;  /* 0x0000001407097224 */ /* 0x020fe200078e0204 */
[----:B------:R-:W-:Y:S02]  /*0680*/  ISETP.LT.U32.AND P0, PT, R152, 0x4, !P0 ;  /* 0x000000049800780c */ /* 0x000fe40004701070 */
[----:B------:R-:W-:Y:S01]  /*0690*/  ISETP.EQ.OR P1, PT, R0, RZ, !P1 ;  /* 0x000000ff0000720c */ /* 0x000fe20004f22670 */
[----:B------:R-:W0:Y:S02]  /*06a0*/  FENCE.VIEW.ASYNC.S ;  /* 0x00000000000073c6 */ /* 0x000e240000000000 */
[----:B0-----:R0:W1:Y:S01]  /*06b0*/  @!UP0 SYNCS.EXCH.64 URZ, [UR6+0x30], UR4 ;  /* 0x00003004063f85b2 */ /* 0x0010620008000100 */
[----:B------:R-:W-:Y:S02]  /*06c0*/  @P4 LEA.HI R2, R152, R152, RZ, 0x1 ;  /* 0x0000009898024211 */ /* 0x000fe400078f08ff */
[----:B------:R-:W-:-:S02]  /*06d0*/  ISETP.EQ.AND P1, PT, R5, RZ, P1 ;  /* 0x000000ff0500720c */ /* 0x000fc40000f22270 */
[----:B------:R-:W-:Y:S02]  /*06e0*/  @P4 SHF.R.S32.HI R2, RZ, 0x1, R2 ;  /* 0x00000001ff024819 */ /* 0x000fe40000011402 */
[----:B------:R-:W-:Y:S02]  /*06f0*/  ISETP.GE.U32.AND P6, PT, R6, 0x2, PT ;  /* 0x000000020600780c */ /* 0x000fe40003fc6070 */
[----:B------:R-:W-:Y:S02]  /*0700*/  @P4 ISETP.NE.AND P5, PT, R2, R9, PT ;  /* 0x000000090200420c */ /* 0x000fe40003fa5270 */
[----:B------:R-:W-:Y:S02]  /*0710*/  SEL R9, RZ, 0x1, !P0 ;  /* 0x00000001ff097807 */ /* 0x000fe40004000000 */
[----:B------:R-:W-:Y:S02]  /*0720*/  @P4 SEL R22, RZ, 0x1, P5 ;  /* 0x00000001ff164807 */ /* 0x000fe40002800000 */
[----:B------:R-:W-:Y:S01]  /*0730*/  SEL R19, RZ, 0x1, !P1 ;  /* 0x00000001ff137807 */ /* 0x000fe20004800000 */
[----:B------:R0:W2:Y:S01]  /*0740*/  @!UP1 SYNCS.EXCH.64 URZ, [UR6+0x38], UR4 ;  /* 0x00003804063f95b2 */ /* 0x0000a20008000100 */
[----:B------:R-:W-:Y:S01]  /*0750*/  LOP3.LUT R22, R22, R9, RZ, 0xc0, !PT ;  /* 0x0000000916167212 */ /* 0x000fe200078ec0ff */
[----:B------:R-:W-:Y:S01]  /*0760*/  NOP ;  /* 0x0000000000007918 */ /* 0x000fe20000000000 */
[----:B------:R-:W-:Y:S01]  /*0770*/  SEL R19, R19, 0x2, P6 ;  /* 0x0000000213137807 */ /* 0x000fe20003000000 */
[----:B------:R-:W-:Y:S06]  /*0780*/  @!P2 BRA `(.L_x_3) ;  /* 0x000000000008a947 */ /* 0x000fec0003800000 */
[----:B-12-4-:R-:W-:Y:S01]  /*0790*/  UCGABAR_ARV ;  /* 0x00000000000079c7 */ /* 0x016fe20008000000 */
[----:B------:R-:W-:Y:S05]  /*07a0*/  BRA `(.L_x_4) ;  /* 0x0000000000047947 */ /* 0x000fea0003800000 */
.L_x_3:
[----:B-12-4-:R-:W-:Y:S01]  /*07b0*/  NOP ;  /* 0x0000000000007918 */ /* 0x016fe20000000000 */
.L_x_4:
[----:B------:R-:W1:Y:S01]  /*07c0*/  LDC R2, c[0x0][0x65c] ;  /* 0x00019700ff027b82 */ /* 0x000e620000000800 */
[----:B------:R-:W-:Y:S02]  /*07d0*/  IMAD.U32 R8, RZ, RZ, UR8 ;  /* 0x00000008ff087e24 */ /* 0x000fe4000f8e00ff */
[----:B------:R-:W-:Y:S01]  /*07e0*/  IMAD.MOV.U32 R9, RZ, RZ, RZ ;  /* 0x000000ffff097224 */ /* 0x000fe200078e00ff */
[----:B-1----:R-:W-:-:S04]  /*07f0*/  ISETP.NE.AND P1, PT, R2, 0x1, PT ;  /* 0x000000010200780c */ /* 0x002fc80003f25270 */
[----:B------:R-:W-:-:S09]  /*0800*/  P2R R5, PR, RZ, 0x2 ;  /* 0x00000002ff057803 */ /* 0x000fd20000000000 */
[----:B------:R-:W1:Y:S01]  /*0810*/  @P1 LDC R17, c[0x0][0x10] ;  /* 0x00000400ff111b82 */ /* 0x000e620000000800 */
[----:B------:R-:W-:Y:S01]  /*0820*/  @P1 MOV R5, RZ ;  /* 0x000000ff00051202 */ /* 0x000fe20000000f00 */
[----:B------:R-:W-:-:S06]  /*0830*/  @P1 IMAD.MOV.U32 R13, RZ, RZ, RZ ;  /* 0x000000ffff0d1224 */ /* 0x000fcc00078e00ff */
[----:B------:R-:W2:Y:S01]  /*0840*/  @!P1 LDC R11, c[0x0][0xc] ;  /* 0x00000300ff0b9b82 */ /* 0x000ea20000000800 */
[----:B-1----:R-:W-:-:S04]  /*0850*/  @P1 IMAD.WIDE.U32 R16, R17, UR8, R4 ;  /* 0x0000000811101c25 */ /* 0x002fc8000f8e0004 */
[----:B------:R-:W-:Y:S02]  /*0860*/  @P1 IMAD.IADD R17, R17, 0x1, R13 ;  /* 0x0000000111111824 */ /* 0x000fe400078e020d */
[----:B--2---:R-:W-:-:S04]  /*0870*/  @!P1 IMAD.WIDE.U32 R8, R4, R11, R8 ;  /* 0x0000000b04089225 */ /* 0x004fc800078e0008 */
[----:B------:R-:W-:Y:S02]  /*0880*/  @!P1 IMAD.MOV.U32 R16, RZ, RZ, R8 ;  /* 0x000000ffff109224 */ /* 0x000fe400078e0008 */
[----:B------:R-:W-:Y:S01]  /*0890*/  @!P1 IMAD.MOV.U32 R17, RZ, RZ, R9 ;  /* 0x000000ffff119224 */ /* 0x000fe200078e0009 */
[----:B------:R-:W-:Y:S06]  /*08a0*/  @!P2 BRA `(.L_x_5) ;  /* 0x00000000000ca947 */ /* 0x000fec0003800000 */
[----:B------:R-:W-:Y:S01]  /*08b0*/  UCGABAR_WAIT ;  /* 0x0000000000007dc7 */ /* 0x000fe20008000000 */
[----:B------:R-:W-:Y:S01]  /*08c0*/  CCTL.IVALL ;  /* 0x00000000ff00798f */ /* 0x000fe20002000000 */
[----:B------:R-:W-:Y:S05]  /*08d0*/  BRA `(.L_x_6) ;  /* 0x0000000000047947 */ /* 0x000fea0003800000 */
.L_x_5:
[----:B------:R-:W-:Y:S06]  /*08e0*/  BAR.SYNC.DEFER_BLOCKING 0x0 ;  /* 0x0000000000007b1d */ /* 0x000fec0000010000 */
.L_x_6:
[----:B------:R-:W-:Y:S05]  /*08f0*/  @!P3 BRA `(.L_x_7) ;  /* 0x000000a800fcb947 */ /* 0x000fea0003800000 */
[----:B------:R-:W-:-:S13]  /*0900*/  ISETP.GT.U32.AND P0, PT, R6, 0x1, PT ;  /* 0x000000010600780c */ /* 0x000fda0003f04070 */
[----:B0-----:R-:W-:Y:S05]  /*0910*/  @P0 EXIT ;  /* 0x000000000000094d */ /* 0x001fea0003800000 */
[----:B------:R-:W-:Y:S01]  /*0920*/  ULDC.64 UR4, c[0x0][0x650] ;  /* 0x0001940000047ab9 */ /* 0x000fe20000000a00 */
[----:B------:R-:W-:Y:S01]  /*0930*/  PRMT R0, RZ, 0x7610, R0 ;  /* 0x00007610ff007816 */ /* 0x000fe20000000000 */
[----:B------:R-:W-:Y:S01]  /*0940*/  IMAD.MOV.U32 R153, RZ, RZ, -0x1 ;  /* 0xffffffffff997424 */ /* 0x000fe200078e00ff */
[----:B------:R-:W-:Y:S01]  /*0950*/  ISETP.GE.U32.AND P0, PT, R16, UR4, PT ;  /* 0x0000000410007c0c */ /* 0x000fe2000bf06070 */
[----:B------:R-:W-:Y:S02]  /*0960*/  IMAD.MOV.U32 R154, RZ, RZ, -0x1 ;  /* 0xffffffffff9a7424 */ /* 0x000fe400078e00ff */
[----:B------:R-:W-:Y:S01]  /*0970*/  IMAD.MOV.U32 R23, RZ, RZ, -0x1 ;  /* 0xffffffffff177424 */ /* 0x000fe200078e00ff */
[----:B------:R-:W-:-:S13]  /*0980*/  ISETP.GE.U32.AND.EX P0, PT, R17, UR5, PT, P0 ;  /* 0x0000000511007c0c */ /* 0x000fda000bf06100 */
[----:B------:R-:W-:Y:S05]  /*0990*/  @P0 BRA `(.L_x_8) ;  /* 0x00000004002c0947 */ /* 0x000fea0003800000 */
[----:B------:R-:W0:Y:S01]  /*09a0*/  LDC.64 R24, c[0x0][0x628] ;  /* 0x00018a00ff187b82 */ /* 0x000e220000000a00 */
[----:B------:R-:W-:Y:S02]  /*09b0*/  IMAD.MOV.U32 R8, RZ, RZ, R16 ;  /* 0x000000ffff087224 */ /* 0x000fe400078e0010 */
[----:B------:R-:W-:-:S05]  /*09c0*/  IMAD.MOV.U32 R9, RZ, RZ, R17 ;  /* 0x000000ffff097224 */ /* 0x000fca00078e0011 */
[----:B------:R-:W1:Y:S08]  /*09d0*/  LDC R0, c[0x0][0x630] ;  /* 0x00018c00ff007b82 */ /* 0x000e700000000800 */
[----:B------:R-:W2:Y:S01]  /*09e0*/  LDC.64 R26, c[0x0][0x620] ;  /* 0x00018800ff1a7b82 */ /* 0x000ea20000000a00 */
[----:B0-----:R-:W-:-:S04]  /*09f0*/  ISETP.NE.U32.AND P0, PT, R24, RZ, PT ;  /* 0x000000ff1800720c */ /* 0x001fc80003f05070 */
[----:B------:R-:W-:-:S13]  /*0a00*/  ISETP.NE.AND.EX P0, PT, R25, RZ, PT, P0 ;  /* 0x000000ff1900720c */ /* 0x000fda0003f05300 */
[----:B-12---:R-:W-:Y:S05]  /*0a10*/  @!P0 BRA `(.L_x_9) ;  /* 0x0000000000288947 */ /* 0x006fea0003800000 */
[----:B------:R-:W0:Y:S02]  /*0a20*/  LDC R13, c[0x0][0x634] ;  /* 0x00018d00ff0d7b82 */ /* 0x000e240000000800 */
[----:B0-----:R-:W-:-:S05]  /*0a30*/  IADD3 R13, P0, R16, R13, RZ ;  /* 0x0000000d100d7210 */ /* 0x001fca0007f1e0ff */
[----:B------:R-:W-:-:S04]  /*0a40*/  IMAD.X R15, RZ, RZ, R17, P0 ;  /* 0x000000ffff0f7224 */ /* 0x000fc800000e0611 */
[----:B------:R-:W-:-:S04]  /*0a50*/  IMAD.WIDE.U32 R8, R15, R24, RZ ;  /* 0x000000180f087225 */ /* 0x000fc800078e00ff */
[----:B------:R-:W-:-:S04]  /*0a60*/  IMAD.WIDE.U32 R10, P0, R13, R25, R8 ;  /* 0x000000190d0a7225 */ /* 0x000fc80007800008 */
[----:B------:R-:W-:Y:S01]  /*0a70*/  IMAD.WIDE.U32 R8, R13, R24, RZ ;  /* 0x000000180d087225 */ /* 0x000fe200078e00ff */
[----:B------:R-:W-:-:S03]  /*0a80*/  IADD3.X R13, RZ, RZ, RZ, P0, !PT ;  /* 0x000000ffff0d7210 */ /* 0x000fc600007fe4ff */
[----:B------:R-:W-:Y:S01]  /*0a90*/  IMAD.MOV.U32 R12, RZ, RZ, R11 ;  /* 0x000000ffff0c7224 */ /* 0x000fe200078e000b */
[----:B------:R-:W-:-:S05]  /*0aa0*/  IADD3 RZ, P0, R9, R10, RZ ;  /* 0x0000000a09ff7210 */ /* 0x000fca0007f1e0ff */
[----:B------:R-:W-:-:S08]  /*0ab0*/  IMAD.WIDE.U32.X R8, R15, R25, R12, P0 ;  /* 0x000000190f087225 */ /* 0x000fd000000e040c */
.L_x_9:
[----:B------:R-:W0:Y:S01]  /*0ac0*/  LDC.64 R24, c[0x0][0x640] ;  /* 0x00019000ff187b82 */ /* 0x000e220000000a00 */
[--C-:B------:R-:W-:Y:S01]  /*0ad0*/  SHF.R.U64 R28, R8, R0, R9.reuse ;  /* 0x00000000081c7219 */ /* 0x100fe20000001209 */
[----:B------:R-:W-:Y:S01]  /*0ae0*/  IMAD R30, R7, R20, R4 ;  /* 0x00000014071e7224 */ /* 0x000fe200078e0204 */
[----:B------:R-:W-:Y:S01]  /*0af0*/  SHF.R.U32.HI R0, RZ, R0, R9 ;  /* 0x00000000ff007219 */ /* 0x000fe20000011609 */
[----:B------:R-:W-:Y:S01]  /*0b00*/  IMAD.MOV.U32 R21, RZ, RZ, 0x1 ;  /* 0x00000001ff157424 */ /* 0x000fe200078e00ff */
[----:B------:R-:W-:-:S03]  /*0b10*/  IADD3 R5, P0, RZ, -R28, RZ ;  /* 0x8000001cff057210 */ /* 0x000fc60007f1e0ff */
[----:B------:R-:W1:Y:S02]  /*0b20*/  LDC R6, c[0x0][0x618] ;  /* 0x00018600ff067b82 */ /* 0x000e640000000800 */
[----:B------:R-:W-:-:S04]  /*0b30*/  IMAD.X R9, RZ, RZ, ~R0, P0 ;  /* 0x000000ffff097224 */ /* 0x000fc800000e0e00 */
[-C--:B------:R-:W-:Y:S02]  /*0b40*/  IMAD R0, R9, R26.reuse, RZ ;  /* 0x0000001a09007224 */ /* 0x080fe400078e02ff */
[----:B------:R-:W2:Y:S01]  /*0b50*/  LDC R11, c[0x0][0x608] ;  /* 0x00018200ff0b7b82 */ /* 0x000ea20000000800 */
[----:B------:R-:W-:-:S04]  /*0b60*/  IMAD.WIDE.U32 R8, R5, R26, R16 ;  /* 0x0000001a05087225 */ /* 0x000fc800078e0010 */
[----:B------:R-:W-:-:S03]  /*0b70*/  IMAD R5, R5, R27, R0 ;  /* 0x0000001b05057224 */ /* 0x000fc600078e0200 */
[----:B------:R-:W3:Y:S01]  /*0b80*/  LDC R12, c[0x0][0x658] ;  /* 0x00019600ff0c7b82 */ /* 0x000ee20000000800 */
[----:B0-----:R-:W-:Y:S01]  /*0b90*/  ISETP.NE.U32.AND P0, PT, R24, RZ, PT ;  /* 0x000000ff1800720c */ /* 0x001fe20003f05070 */
[----:B------:R-:W-:Y:S02]  /*0ba0*/  IMAD.IADD R5, R9, 0x1, R5 ;  /* 0x0000000109057824 */ /* 0x000fe400078e0205 */
[----:B------:R-:W-:Y:S01]  /*0bb0*/  IMAD.MOV.U32 R9, RZ, RZ, -0x1 ;  /* 0xffffffffff097424 */ /* 0x000fe200078e00ff */
[----:B------:R-:W-:-:S03]  /*0bc0*/  ISETP.NE.AND.EX P0, PT, R25, RZ, PT, P0 ;  /* 0x000000ff1900720c */ /* 0x000fc60003f05300 */
[----:B------:R-:W0:Y:S01]  /*0bd0*/  LDC R15, c[0x0][0x600] ;  /* 0x00018000ff0f7b82 */ /* 0x000e220000000800 */
[-CC-:B-1----:R-:W-:Y:S02]  /*0be0*/  SHF.R.U64 R13, R8, R6.reuse, R5.reuse ;  /* 0x00000006080d7219 */ /* 0x182fe40000001205 */
[----:B------:R-:W-:-:S05]  /*0bf0*/  SHF.R.U32.HI R0, RZ, R6, R5 ;  /* 0x00000006ff007219 */ /* 0x000fca0000011605 */
[----:B------:R-:W1:Y:S01]  /*0c00*/  LDC R14, c[0x0][0x648] ;  /* 0x00019200ff0e7b82 */ /* 0x000e620000000800 */
[-CC-:B--2---:R-:W-:Y:S02]  /*0c10*/  SHF.R.U64 R27, R13, R11.reuse, R0.reuse ;  /* 0x0000000b0d1b7219 */ /* 0x184fe40000001200 */
[----:B------:R-:W-:-:S05]  /*0c20*/  SHF.R.U32.HI R5, RZ, R11, R0 ;  /* 0x0000000bff057219 */ /* 0x000fca0000011600 */
[----:B------:R-:W2:Y:S01]  /*0c30*/  LDC R26, c[0x0][0x638] ;  /* 0x00018e00ff1a7b82 */ /* 0x000ea20000000800 */
[-CC-:B---3--:R-:W-:Y:S02]  /*0c40*/  SHF.R.U64 R20, R27, R12.reuse, R5.reuse ;  /* 0x0000000c1b147219 */ /* 0x188fe40000001205 */
[-C--:B------:R-:W-:Y:S02]  /*0c50*/  SHF.L.U32 R0, R9, R12.reuse, RZ ;  /* 0x0000000c09007219 */ /* 0x080fe400000006ff */
[----:B------:R-:W-:Y:S01]  /*0c60*/  SHF.R.U32.HI R5, RZ, R12, R5 ;  /* 0x0000000cff057219 */ /* 0x000fe20000011605 */
[----:B------:R-:W-:Y:S01]  /*0c70*/  IMAD.MOV.U32 R4, RZ, RZ, R20 ;  /* 0x000000ffff047224 */ /* 0x000fe200078e0014 */
[----:B------:R-:W-:Y:S01]  /*0c80*/  LOP3.LUT R10, RZ, R0, RZ, 0x33, !PT ;  /* 0x00000000ff0a7212 */ /* 0x000fe200078e33ff */
[----:B------:R-:W3:Y:S01]  /*0c90*/  LDC R23, c[0x0][0x610] ;  /* 0x00018400ff177b82 */ /* 0x000ee20000000800 */
[----:B------:R-:W-:Y:S05]  /*0ca0*/  @!P0 BRA `(.L_x_10) ;  /* 0x0000000000288947 */ /* 0x000fea0003800000 */
[----:B------:R-:W4:Y:S02]  /*0cb0*/  LDC R9, c[0x0][0x64c] ;  /* 0x00019300ff097b82 */ /* 0x000f240000000800 */
[----:B----4-:R-:W-:-:S05]  /*0cc0*/  IADD3 R9, P0, R20, R9, RZ ;  /* 0x0000000914097210 */ /* 0x010fca0007f1e0ff */
[----:B------:R-:W-:-:S04]  /*0cd0*/  IMAD.X R11, RZ, RZ, R5, P0 ;  /* 0x000000ffff0b7224 */ /* 0x000fc800000e0605 */
[----:B------:R-:W-:-:S04]  /*0ce0*/  IMAD.WIDE.U32 R4, R11, R24, RZ ;  /* 0x000000180b047225 */ /* 0x000fc800078e00ff */
[----:B------:R-:W-:-:S04]  /*0cf0*/  IMAD.WIDE.U32 R6, P0, R9, R25, R4 ;  /* 0x0000001909067225 */ /* 0x000fc80007800004 */
[----:B------:R-:W-:-:S04]  /*0d00*/  IMAD.WIDE.U32 R4, R9, R24, RZ ;  /* 0x0000001809047225 */ /* 0x000fc800078e00ff */
[----:B------:R-:W-:Y:S01]  /*0d10*/  IMAD.X R9, RZ, RZ, RZ, P0 ;  /* 0x000000ffff097224 */ /* 0x000fe200000e06ff */
[----:B------:R-:W-:Y:S01]  /*0d20*/  IADD3 RZ, P0, R5, R6, RZ ;  /* 0x0000000605ff7210 */ /* 0x000fe20007f1e0ff */
[----:B------:R-:W-:-:S04]  /*0d30*/  IMAD.MOV.U32 R8, RZ, RZ, R7 ;  /* 0x000000ffff087224 */ /* 0x000fc800078e0007 */
[----:B------:R-:W-:-:S08]  /*0d40*/  IMAD.WIDE.U32.X R4, R11, R25, R8, P0 ;  /* 0x000000190b047225 */ /* 0x000fd000000e0408 */
.L_x_10:
[----:B-1----:R-:W-:Y:S01]  /*0d50*/  SHF.R.U64 R4, R4, R14, R5 ;  /* 0x0000000e04047219 */ /* 0x002fe20000001205 */
[----:B0-----:R-:W-:Y:S01]  /*0d60*/  VIADD R6, R15, 0xffffffff ;  /* 0xffffffff0f067836 */ /* 0x001fe20000000000 */
[----:B------:R-:W-:Y:S02]  /*0d70*/  SHF.L.U32 R0, R21, R12, RZ ;  /* 0x0000000c15007219 */ /* 0x000fe400000006ff */
[----:B------:R-:W-:Y:S01]  /*0d80*/  LOP3.LUT R5, R27, R10, RZ, 0xc0, !PT ;  /* 0x0000000a1b057212 */ /* 0x000fe200078ec0ff */
[----:B------:R-:W-:Y:S01]  /*0d90*/  IMAD.MOV R7, RZ, RZ, -R4 ;  /* 0x000000ffff077224 */ /* 0x000fe200078e0a04 */
[----:B------:R-:W-:Y:S02]  /*0da0*/  SEL R3, R3, R30, !P1 ;  /* 0x0000001e03037207 */ /* 0x000fe40004800000 */
[----:B------:R-:W-:Y:S01]  /*0db0*/  LOP3.LUT R6, R13, R6, RZ, 0xc0, !PT ;  /* 0x000000060d067212 */ /* 0x000fe200078ec0ff */
[----:B------:R-:W-:Y:S01]  /*0dc0*/  IMAD R4, R0, R4, R5 ;  /* 0x0000000400047224 */ /* 0x000fe200078e0205 */
[----:B------:R-:W-:Y:S01]  /*0dd0*/  MOV R5, 0x1 ;  /* 0x0000000100057802 */ /* 0x000fe20000000f00 */
[----:B--2---:R-:W-:-:S02]  /*0de0*/  IMAD R0, R7, R26, R20 ;  /* 0x0000001a07007224 */ /* 0x004fc400078e0214 */
[----:B---3--:R-:W-:Y:S02]  /*0df0*/  IMAD R3, R4, R23, R3 ;  /* 0x0000001704037224 */ /* 0x008fe400078e0203 */
[----:B------:R-:W-:Y:S01]  /*0e00*/  IMAD R4, R0, R15, R6 ;  /* 0x0000000f00047224 */ /* 0x000fe200078e0206 */
[----:B------:R-:W-:Y:S01]  /*0e10*/  PRMT R0, R5, 0x7610, R0 ;  /* 0x0000761005007816 */ /* 0x000fe20000000000 */
[----:B------:R-:W-:-:S03]  /*0e20*/  IMAD.MOV.U32 R23, RZ, RZ, R28 ;  /* 0x000000ffff177224 */ /* 0x000fc600078e001c */
[----:B------:R-:W-:Y:S02]  /*0e30*/  SEL R154, R4, R3, !P1 ;  /* 0x00000003049a7207 */ /* 0x000fe40004800000 */
[----:B------:R-:W-:-:S07]  /*0e40*/  SEL R153, R3, R4, !P1 ;  /* 0x0000000403997207 */ /* 0x000fce0004800000 */
.L_x_8:
[----:B------:R-:W-:-:S08]  /*0e50*/  NOP ;  /* 0x0000000000007918 */ /* 0x000fd00000000000 */
[----:B------:R-:W0:Y:S02]  /*0e60*/  USETMAXREG.TRY_ALLOC.CTAPOOL UP0, 0xe8 ;  /* 0x000000e8000079c8 */ /* 0x000e240008000600 */
[----:B0-----:R-:W-:-:S13]  /*0e70*/  PLOP3.LUT P0, PT, PT, PT, UP0, 0x80, 0x0 ;  /* 0x000000000000781c */ /* 0x001fda0003f0f008 */
[----:B------:R-:W-:Y:S05]  /*0e80*/  @!P0 BRA `(.L_x_8) ;  /* 0xfffffffc00f08947 */ /* 0x000fea000383ffff */
[----:B------:R-:W-:Y:S01]  /*0e90*/  ULDC.64 UR4, c[0x0][0x598] ;  /* 0x0001660000047ab9 */ /* 0x000fe20000000a00 */
[----:B------:R-:W-:Y:S01]  /*0ea0*/  ULDC.64 UR36, c[0x0][0x208] ;  /* 0x0000820000247ab9 */ /* 0x000fe20000000a00 */
[----:B------:R-:W-:-:S04]  /*0eb0*/  ISETP.NE.U32.AND P0, PT, RZ, UR4, PT ;  /* 0x00000004ff007c0c */ /* 0x000fc8000bf05070 */
[----:B------:R-:W-:-:S13]  /*0ec0*/  ISETP.NE.AND.EX P0, PT, RZ, UR5, PT, P0 ;  /* 0x00000005ff007c0c */ /* 0x000fda000bf05300 */
[----:B------:R-:W-:Y:S05]  /*0ed0*/  @!P0 BRA `(.L_x_11) ;  /* 0x00000000001c8947 */ /* 0x000fea0003800000 */
[----:B------:R-:W0:Y:S02]  /*0ee0*/  LDC.64 R4, c[0x0][0x598] ;  /* 0x00016600ff047b82 */ /* 0x000e240000000a00 */
[----:B0-----:R-:W2:Y:S02]  /*0ef0*/  LDG.E.64 R4, desc[UR36][R4.64] ;  /* 0x0000002404047981 */ /* 0x001ea4000c1e1b00 */
[----:B--2---:R-:W-:-:S04]  /*0f00*/  ISETP.NE.U32.AND P0, PT, R4, RZ, PT ;  /* 0x000000ff0400720c */ /* 0x004fc80003f05070 */
[----:B------:R-:W-:-:S13]  /*0f10*/  ISETP.NE.AND.EX P0, PT, R5, RZ, PT, P0 ;  /* 0x000000ff0500720c */ /* 0x000fda0003f05300 */
[----:B------:R-:W-:Y:S05]  /*0f20*/  @!P0 BRA `(.L_x_11) ;  /* 0x0000000000088947 */ /* 0x000fea0003800000 */
[----:B------:R0:W5:Y:S01]  /*0f30*/  LD.E R155, desc[UR36][R4.64] ;  /* 0x00000024049b7980 */ /* 0x000162000c101900 */
[----:B------:R-:W-:Y:S05]  /*0f40*/  BRA `(.L_x_12) ;  /* 0x0000000000247947 */ /* 0x000fea0003800000 */
.L_x_11:
[----:B------:R-:W-:Y:S02]  /*0f50*/  ULDC.64 UR4, c[0x0][0x588] ;  /* 0x0001620000047ab9 */ /* 0x000fe40000000a00 */
[----:B------:R-:W-:-:S04]  /*0f60*/  ISETP.NE.U32.AND P0, PT, RZ, UR4, PT ;  /* 0x00000004ff007c0c */ /* 0x000fc8000bf05070 */
[----:B------:R-:W-:-:S13]  /*0f70*/  ISETP.NE.AND.EX P0, PT, RZ, UR5, PT, P0 ;  /* 0x00000005ff007c0c */ /* 0x000fda000bf05300 */
[----:B------:R-:W-:Y:S05]  /*0f80*/  @!P0 BRA `(.L_x_13) ;  /* 0x00000000000c8947 */ /* 0x000fea0003800000 */
[----:B------:R-:W0:Y:S02]  /*0f90*/  LDC.64 R4, c[0x0][0x588] ;  /* 0x00016200ff047b82 */ /* 0x000e240000000a00 */
[----:B0-----:R1:W5:Y:S01]  /*0fa0*/  LDG.E R155, desc[UR36][R4.64] ;  /* 0x00000024049b7981 */ /* 0x001362000c1e1900 */
[----:B------:R-:W-:Y:S05]  /*0fb0*/  BRA `(.L_x_12) ;  /* 0x0000000000087947 */ /* 0x000fea0003800000 */
.L_x_13:
[----:B------:R-:W-:Y:S02]  /*0fc0*/  ULDC UR4, c[0x0][0x580] ;  /* 0x0001600000047ab9 */ /* 0x000fe40000000800 */
[----:B------:R-:W-:-:S07]  /*0fd0*/  IMAD.U32 R155, RZ, RZ, UR4 ;  /* 0x00000004ff9b7e24 */ /* 0x000fce000f8e00ff */
.L_x_12:
[----:B------:R-:W-:Y:S02]  /*0fe0*/  ULDC.64 UR4, c[0x0][0x5a0] ;  /* 0x0001680000047ab9 */ /* 0x000fe40000000a00 */
[----:B------:R-:W-:-:S04]  /*0ff0*/  ISETP.NE.U32.AND P0, PT, RZ, UR4, PT ;  /* 0x00000004ff007c0c */ /* 0x000fc8000bf05070 */
[----:B------:R-:W-:-:S13]  /*1000*/  ISETP.NE.AND.EX P0, PT, RZ, UR5, PT, P0 ;  /* 0x00000005ff007c0c */ /* 0x000fda000bf05300 */
[----:B------:R-:W-:Y:S05]  /*1010*/  @!P0 BRA `(.L_x_14) ;  /* 0x00000000001c8947 */ /* 0x000fea0003800000 */
[----:B01----:R-:W0:Y:S02]  /*1020*/  LDC.64 R4, c[0x0][0x5a0] ;  /* 0x00016800ff047b82 */ /* 0x003e240000000a00 */
[----:B0-----:R-:W2:Y:S02]  /*1030*/  LDG.E.64 R4, desc[UR36][R4.64] ;  /* 0x0000002404047981 */ /* 0x001ea4000c1e1b00 */
[----:B--2---:R-:W-:-:S04]  /*1040*/  ISETP.NE.U32.AND P0, PT, R4, RZ, PT ;  /* 0x000000ff0400720c */ /* 0x004fc80003f05070 */
[----:B------:R-:W-:-:S13]  /*1050*/  ISETP.NE.AND.EX P0, PT, R5, RZ, PT, P0 ;  /* 0x000000ff0500720c */ /* 0x000fda0003f05300 */
[----:B------:R-:W-:Y:S05]  /*1060*/  @!P0 BRA `(.L_x_14) ;  /* 0x0000000000088947 */ /* 0x000fea0003800000 */
[----:B------:R0:W5:Y:S01]  /*1070*/  LD.E R156, desc[UR36][R4.64] ;  /* 0x00000024049c7980 */ /* 0x000162000c101900 */
[----:B------:R-:W-:Y:S05]  /*1080*/  BRA `(.L_x_15) ;  /* 0x0000000000247947 */ /* 0x000fea0003800000 */
.L_x_14:
[----:B------:R-:W-:Y:S02]  /*1090*/  ULDC.64 UR4, c[0x0][0x590] ;  /* 0x0001640000047ab9 */ /* 0x000fe40000000a00 */
[----:B------:R-:W-:-:S04]  /*10a0*/  ISETP.NE.U32.AND P0, PT, RZ, UR4, PT ;  /* 0x00000004ff007c0c */ /* 0x000fc8000bf05070 */
[----:B------:R-:W-:-:S13]  /*10b0*/  ISETP.NE.AND.EX P0, PT, RZ, UR5, PT, P0 ;  /* 0x00000005ff007c0c */ /* 0x000fda000bf05300 */
[----:B------:R-:W-:Y:S05]  /*10c0*/  @!P0 BRA `(.L_x_16) ;  /* 0x00000000000c8947 */ /* 0x000fea0003800000 */
[----:B------:R-:W2:Y:S02]  /*10d0*/  LDC.64 R156, c[0x0][0x590] ;  /* 0x00016400ff9c7b82 */ /* 0x000ea40000000a00 */
[----:B--2---:R2:W5:Y:S01]  /*10e0*/  LDG.E R156, desc[UR36][R156.64] ;  /* 0x000000249c9c7981 */ /* 0x004562000c1e1900 */
[----:B------:R-:W-:Y:S05]  /*10f0*/  BRA `(.L_x_15) ;  /* 0x0000000000087947 */ /* 0x000fea0003800000 */
.L_x_16:
[----:B------:R-:W-:Y:S02]  /*1100*/  ULDC UR4, c[0x0][0x584] ;  /* 0x0001610000047ab9 */ /* 0x000fe40000000800 */
[----:B------:R-:W-:-:S07]  /*1110*/  IMAD.U32 R156, RZ, RZ, UR4 ;  /* 0x00000004ff9c7e24 */ /* 0x000fce000f8e00ff */
.L_x_15:
[----:B------:R-:W-:-:S13]  /*1120*/  LOP3.LUT P0, RZ, R0, 0xff, RZ, 0xc0, !PT ;  /* 0x000000ff00ff7812 */ /* 0x000fda000780c0ff */
[----:B------:R-:W-:Y:S05]  /*1130*/  @!P0 EXIT ;  /* 0x000000000000894d */ /* 0x000fea0003800000 */
[----:B------:R-:W-:Y:S01]  /*1140*/  ULDC UR4, c[0x0][0x28c] ;  /* 0x0000a30000047ab9 */ /* 0x000fe20000000800 */
[----:B------:R-:W-:Y:S01]  /*1150*/  LOP3.LUT R166, R19, 0x1, RZ, 0xfc, !PT ;  /* 0x0000000113a67812 */ /* 0x000fe200078efcff */
[----:B------:R-:W-:Y:S01]  /*1160*/  UIADD3 UR4, UR4, 0x7f, URZ ;  /* 0x0000007f04047890 */ /* 0x000fe2000fffe03f */
[----:B------:R-:W-:Y:S01]  /*1170*/  UMOV UR38, URZ ;  /* 0x0000003f00267c82 */ /* 0x000fe20008000000 */
[----:B------:R-:W-:Y:S02]  /*1180*/  UMOV UR39, URZ ;  /* 0x0000003f00277c82 */ /* 0x000fe40008000000 */
[----:B------:R-:W-:-:S04]  /*1190*/  USHF.R.S32.HI UR5, URZ, 0x1f, UR4 ;  /* 0x0000001f3f057899 */ /* 0x000fc80008011404 */
[----:B------:R-:W-:-:S04]  /*11a0*/  ULEA.HI UR5, UR5, UR4, URZ, 0x7 ;  /* 0x0000000405057291 */ /* 0x000fc8000f8f383f */
[----:B------:R-:W-:-:S12]  /*11b0*/  USHF.R.S32.HI UR40, URZ, 0x7, UR5 ;  /* 0x000000073f287899 */ /* 0x000fd80008011405 */
.L_x_288:
[----:B------:R-:W-:Y:S01]  /*11c0*/  LOP3.LUT R0, R18, 0x80, RZ, 0xc0, !PT ;  /* 0x0000008012007812 */ /* 0x000fe200078ec0ff */
[----:B---3--:R-:W3:Y:S01]  /*11d0*/  S2UR UR7, SR_CgaCtaId ;  /* 0x00000000000779c3 */ /* 0x008ee20000008800 */
[----:B------:R-:W-:Y:S02]  /*11e0*/  UMOV UR6, 0x400 ;  /* 0x0000040000067882 */ /* 0x000fe40000000000 */
[----:B------:R-:W-:-:S06]  /*11f0*/  SHF.R.U32.HI R0, RZ, 0x7, R0 ;  /* 0x00000007ff007819 */ /* 0x000fcc0000011600 */
[----:B----4-:R-:W4:Y:S01]  /*1200*/  SHFL.IDX PT, R0, R0, RZ, 0x1f ;  /* 0x00001fff00007589 */ /* 0x010f2200000e0000 */
[----:B---3--:R-:W-:Y:S01]  /*1210*/  ULEA UR6, UR7, UR6, 0x18 ;  /* 0x0000000607067291 */ /* 0x008fe2000f8ec03f */
[----:B----4-:R-:W-:-:S13]  /*1220*/  R2UR UR4, R0 ;  /* 0x00000000000472ca */ /* 0x010fda00000e0000 */
[----:B------:R-:W-:-:S04]  /*1230*/  ULEA.HI UR5, UR4, UR4, URZ, 0x1 ;  /* 0x0000000404057291 */ /* 0x000fc8000f8f083f */
[----:B------:R-:W-:-:S04]  /*1240*/  ULOP3.LUT UR5, UR5, 0x7fffe, URZ, 0xc0, !UPT ;  /* 0x0007fffe05057892 */ /* 0x000fc8000f8ec03f */
[----:B------:R-:W-:-:S03]  /*1250*/  UIADD3 UR5, UR4, -UR5, URZ ;  /* 0x8000000504057290 */ /* 0x000fc6000fffe03f */
[----:B------:R-:W-:Y:S01]  /*1260*/  ULDC UR4, c[0x0][0x28c] ;  /* 0x0000a30000047ab9 */ /* 0x000fe20000000800 */
[----:B------:R-:W-:Y:S01]  /*1270*/  ULEA UR5, UR5, UR6, 0xd ;  /* 0x0000000605057291 */ /* 0x000fe2000f8e683f */
[----:B------:R-:W-:-:S03]  /*1280*/  ISETP.LT.AND P0, PT, RZ, UR4, PT ;  /* 0x00000004ff007c0c */ /* 0x000fc6000bf01270 */
[----:B------:R-:W-:-:S04]  /*1290*/  UIADD3 UR5, UR5, 0x100, URZ ;  /* 0x0000010005057890 */ /* 0x000fc8000fffe03f */
[----:B------:R-:W-:-:S04]  /*12a0*/  USHF.R.U32.HI UR5, URZ, 0x4, UR5 ;  /* 0x000000043f057899 */ /* 0x000fc80008011605 */
[----:B------:R-:W-:Y:S02]  /*12b0*/  ULOP3.LUT UR41, UR5, 0x3fff, URZ, 0xc0, !UPT ;  /* 0x00003fff05297892 */ /* 0x000fe4000f8ec03f */
[----:B-12---:R-:W-:Y:S10]  /*12c0*/  @P0 BRA `(.L_x_17) ;  /* 0x0000000000400947 */ /* 0x006ff40003800000 */
[----:B------:R-:W-:Y:S01]  /*12d0*/  MOV R0, 0x0 ;  /* 0x0000000000007802 */ /* 0x000fe20000000f00 */
[----:B------:R-:W-:Y:S01]  /*12e0*/  ULDC.64 UR4, c[0x4][0x68] ;  /* 0x01001a0000047ab9 */ /* 0x000fe20000000a00 */
[----:B------:R-:W-:Y:S01]  /*12f0*/  ULDC.64 UR6, c[0x4][0x8] ;  /* 0x0100020000067ab9 */ /* 0x000fe20000000a00 */
[----:B01----:R-:W-:Y:S01]  /*1300*/  IMAD.U32 R4, RZ, RZ, UR4 ;  /* 0x00000004ff047e24 */ /* 0x003fe2000f8e00ff */
[----:B------:R0:W1:Y:S01]  /*1310*/  LDC.64 R14, c[0x4][R0] ;  /* 0x01000000000e7b82 */ /* 0x0000620000000a00 */
[----:B------:R-:W-:Y:S01]  /*1320*/  IMAD.U32 R5, RZ, RZ, UR5 ;  /* 0x00000005ff057e24 */ /* 0x000fe2000f8e00ff */
[----:B------:R-:W-:Y:S01]  /*1330*/  ULDC.64 UR4, c[0x4][0x70] ;  /* 0x01001c0000047ab9 */ /* 0x000fe20000000a00 */
[----:B------:R-:W-:Y:S01]  /*1340*/  IMAD.U32 R10, RZ, RZ, UR6 ;  /* 0x00000006ff0a7e24 */ /* 0x000fe2000f8e00ff */
[----:B------:R-:W-:Y:S01]  /*1350*/  MOV R13, RZ ;  /* 0x000000ff000d7202 */ /* 0x000fe20000000f00 */
[----:B------:R-:W-:Y:S02]  /*1360*/  IMAD.U32 R6, RZ, RZ, UR4 ;  /* 0x00000004ff067e24 */ /* 0x000fe4000f8e00ff */
[----:B------:R-:W-:-:S02]  /*1370*/  IMAD.U32 R7, RZ, RZ, UR5 ;  /* 0x00000005ff077e24 */ /* 0x000fc4000f8e00ff */
[----:B------:R-:W-:Y:S02]  /*1380*/  IMAD.U32 R11, RZ, RZ, UR7 ;  /* 0x00000007ff0b7e24 */ /* 0x000fe4000f8e00ff */
[----:B------:R-:W-:Y:S02]  /*1390*/  IMAD.MOV.U32 R8, RZ, RZ, 0x1e1 ;  /* 0x000001e1ff087424 */ /* 0x000fe400078e00ff */
[----:B0-----:R-:W-:-:S07]  /*13a0*/  IMAD.MOV.U32 R12, RZ, RZ, 0x1 ;  /* 0x00000001ff0c7424 */ /* 0x001fce00078e00ff */
[----:B------:R-:W-:-:S07]  /*13b0*/  LEPC R20, `(.L_x_17) ;  /* 0x000000001014794e */ /* 0x000fce0000000000 */
[----:B-12--5:R-:W-:Y:S05]  /*13c0*/  CALL.ABS.NOINC R14 ;  /* 0x000000000e007343 */ /* 0x026fea0003c00000 */
.L_x_17:
[----:B------:R-:W-:-:S13]  /*13d0*/  ISETP.NE.AND P0, PT, R166, 0x3, PT ;  /* 0x00000003a600780c */ /* 0x000fda0003f05270 */
[----:B------:R-:W-:Y:S05]  /*13e0*/  @!P0 BRA `(.L_x_18) ;  /* 0x0000000000048947 */ /* 0x000fea0003800000 */
[----:B------:R-:W-:Y:S01]  /*13f0*/  BPT.TRAP 0x1 ;  /* 0x000000040000795c */ /* 0x000fe20000300000 */
.L_x_18:
[----:B------:R-:W3:Y:S01]  /*1400*/  S2UR UR5, SR_CgaCtaId ;  /* 0x00000000000579c3 */ /* 0x000ee20000008800 */
[----:B------:R-:W-:Y:S01]  /*1410*/  UMOV UR4, 0x400 ;  /* 0x0000040000047882 */ /* 0x000fe20000000000 */
[----:B------:R-:W-:Y:S02]  /*1420*/  IMAD.U32 R0, RZ, RZ, UR38 ;  /* 0x00000026ff007e24 */ /* 0x000fe4000f8e00ff */
[----:B------:R-:W-:-:S03]  /*1430*/  IMAD.U32 R3, RZ, RZ, UR39 ;  /* 0x00000027ff037e24 */ /* 0x000fc6000f8e00ff */
[----:B------:R-:W-:Y:S01]  /*1440*/  SHF.L.U32 R0, R0, 0x1f, RZ ;  /* 0x0000001f00007819 */ /* 0x000fe200000006ff */
[----:B---3--:R-:W-:-:S06]  /*1450*/  ULEA UR4, UR5, UR4, 0x18 ;  /* 0x0000000405047291 */ /* 0x008fcc000f8ec03f */
[----:B------:R-:W-:-:S04]  /*1460*/  IMAD.U32 R6, RZ, RZ, UR4 ;  /* 0x00000004ff067e24 */ /* 0x000fc8000f8e00ff */
[----:B------:R-:W-:-:S04]  /*1470*/  IMAD R3, R3, 0x8, R6 ;  /* 0x0000000803037824 */ /* 0x000fc800078e0206 */
[----:B------:R3:W4:Y:S01]  /*1480*/  SYNCS.PHASECHK.TRANS64.TRYWAIT P1, [R3+URZ], R0 ;  /* 0x00000000030075a7 */ /* 0x000722000802017f */
[----:B------:R-:W-:Y:S05]  /*1490*/  @!P0 BRA `(.L_x_19) ;  /* 0x0000000000048947 */ /* 0x000fea0003800000 */
[----:B------:R-:W-:Y:S01]  /*14a0*/  BPT.TRAP 0x1 ;  /* 0x000000040000795c */ /* 0x000fe20000300000 */
.L_x_19:
[----:B----4-:R-:W-:Y:S05]  /*14b0*/  @P1 BRA `(.L_x_20) ;  /* 0x0000000000081947 */ /* 0x010fea0003800000 */
[----:B------:R-:W4:Y:S02]  /*14c0*/  SYNCS.PHASECHK.TRANS64.TRYWAIT P1, [R3+URZ], R0 ;  /* 0x00000000030075a7 */ /* 0x000f24000802017f */
[----:B----4-:R-:W-:Y:S05]  /*14d0*/  @!P1 BRA `(.L_x_21) ;  /* 0x000000b400989947 */ /* 0x010fea0003800000 */
.L_x_20:
[----:B------:R-:W-:-:S04]  /*14e0*/  UISETP.LT.AND UP0, UPT, UR40, 0x1, UPT ;  /* 0x000000012800788c */ /* 0x000fc8000bf01270 */
[----:B------:R-:W-:-:S06]  /*14f0*/  USEL UR4, UR40, 0x1, UP0 ;  /* 0x0000000128047887 */ /* 0x000fcc0008000000 */
[----:B---34-:R-:W-:Y:S01]  /*1500*/  IMAD.U32 R0, RZ, RZ, UR4 ;  /* 0x00000004ff007e24 */ /* 0x018fe2000f8e00ff */
[----:B------:R-:W-:Y:S05]  /*1510*/  WARPSYNC.ALL ;  /* 0x0000000000007948 */ /* 0x000fea0003800000 */
[----:B------:R-:W-:-:S04]  /*1520*/  IADD3 R0, -R0, UR40, RZ ;  /* 0x0000002800007c10 */ /* 0x000fc8000fffe1ff */
[----:B------:R-:W-:Y:S02]  /*1530*/  ISETP.GE.AND P1, PT, R0, 0x1, PT ;  /* 0x000000010000780c */ /* 0x000fe40003f26270 */
[----:B------:R-:W-:Y:S01]  /*1540*/  R2UR UR4, R6 ;  /* 0x00000000060472ca */ /* 0x000fe200000e0000 */
[----:B------:R-:W-:Y:S01]  /*1550*/  WARPGROUP.ARRIVE ;  /* 0x00000000000079c5 */ /* 0x000fe20000000000 */
[----:B------:R-:W-:Y:S01]  /*1560*/  UMOV UR9, 0x40000040 ;  /* 0x4000004000097882 */ /* 0x000fe20000000000 */
[----:B------:R-:W-:Y:S01]  /*1570*/  UMOV UR11, 0x40000040 ;  /* 0x40000040000b7882 */ /* 0x000fe20000000000 */
[----:B------:R-:W-:Y:S01]  /*1580*/  UMOV UR13, 0x40000040 ;  /* 0x40000040000d7882 */ /* 0x000fe20000000000 */
[----:B------:R-:W-:-:S08]  /*1590*/  UMOV UR15, UR11 ;  /* 0x0000000b000f7c82 */ /* 0x000fd00008000000 */
[----:B------:R-:W-:-:S04]  /*15a0*/  UIADD3 UR4, UR4, 0x20100, URZ ;  /* 0x0002010004047890 */ /* 0x000fc8000fffe03f */
[----:B------:R-:W-:-:S04]  /*15b0*/  USHF.R.U32.HI UR4, URZ, 0x4, UR4 ;  /* 0x000000043f047899 */ /* 0x000fc80008011604 */
[----:B------:R-:W-:Y:S02]  /*15c0*/  ULOP3.LUT UR5, UR4, 0x3fff, URZ, 0xc0, !UPT ;  /* 0x00003fff04057892 */ /* 0x000fe4000f8ec03f */
[----:B------:R-:W-:Y:S02]  /*15d0*/  ULOP3.LUT UR4, UR41, 0x10000, URZ, 0xfc, !UPT ;  /* 0x0001000029047892 */ /* 0x000fe4000f8efc3f */
[----:B------:R-:W-:Y:S02]  /*15e0*/  ULOP3.LUT UR5, UR5, 0x10000, URZ, 0xfc, !UPT ;  /* 0x0001000005057892 */ /* 0x000fe4000f8efc3f */
[----:B------:R-:W-:Y:S02]  /*15f0*/  ULEA UR8, UR39, UR4, 0xc ;  /* 0x0000000427087291 */ /* 0x000fe4000f8e603f */
[----:B------:R-:W-:Y:S02]  /*1600*/  ULEA UR6, UR39, UR5, 0xb ;  /* 0x0000000527067291 */ /* 0x000fe4000f8e583f */
[----:B------:R-:W-:-:S05]  /*1610*/  UIADD3 UR12, UR8, 0x400, URZ ;  /* 0x00000400080c7890 */ /* 0x000fca000fffe03f */
[----:B------:R-:W-:Y:S02]  /*1620*/  UMOV UR10, UR6 ;  /* 0x00000006000a7c82 */ /* 0x000fe40008000000 */
[----:B------:R-:W-:Y:S01]  /*1630*/  HGMMA.64x128x16.F32.BF16 R88, gdesc[UR8], RZ, !UPT, gsb0 ;  /* 0x01e00000085879f0 */ /* 0x000fe2000c0018ff */
[----:B------:R-:W-:Y:S02]  /*1640*/  UMOV UR14, UR10 ;  /* 0x0000000a000e7c82 */ /* 0x000fe40008000000 */
[----:B------:R-:W-:Y:S02]  /*1650*/  WARPGROUP.DEPBAR.LE gsb0, 0x0 ;  /* 0x00008000000079c5 */ /* 0x000fe40000010000 */
[----:B------:R-:W-:-:S07]  /*1660*/  WARPGROUP.ARRIVE ;  /* 0x00000000000079c5 */ /* 0x000fce0000000000 */
[----:B------:R-:W-:Y:S01]  /*1670*/  HGMMA.64x128x16.F32.BF16 R24, gdesc[UR12], RZ, !UPT, gsb0 ;  /* 0x01e000000c1879f0 */ /* 0x000fe2000c0018ff */
[----:B------:R-:W-:Y:S02]  /*1680*/  UIADD3 UR12, UR8, 0x2, URZ ;  /* 0x00000002080c7890 */ /* 0x000fe4000fffe03f */
[----:B------:R-:W-:Y:S01]  /*1690*/  UIADD3 UR14, UR6, 0x2, URZ ;  /* 0x00000002060e7890 */ /* 0x000fe2000fffe03f */
[----:B------:R-:W-:Y:S01]  /*16a0*/  UMOV UR13, 0x40000040 ;  /* 0x40000040000d7882 */ /* 0x000fe20000000000 */
[----:B------:R-:W-:Y:S01]  /*16b0*/  UMOV UR15, 0x40000040 ;  /* 0x40000040000f7882 */ /* 0x000fe20000000000 */
[----:B------:R-:W-:Y:S02]  /*16c0*/  WARPGROUP.DEPBAR.LE gsb0, 0x0 ;  /* 0x00008000000079c5 */ /* 0x000fe40000010000 */
[----:B------:R-:W-:-:S06]  /*16d0*/  WARPGROUP.ARRIVE ;  /* 0x00000000000079c5 */ /* 0x000fcc0000000000 */
[----:B------:R-:W-:Y:S01]  /*16e0*/  HGMMA.64x128x16.F32.BF16 R88, gdesc[UR12], R88, gsb0 ;  /* 0x01e000000c5879f0 */ /* 0x000fe20008001858 */
[----:B------:R-:W-:Y:S01]  /*16f0*/  UIADD3 UR12, UR8, 0x402, URZ ;  /* 0x00000402080c7890 */ /* 0x000fe2000fffe03f */
[----:B------:R-:W-:Y:S01]  /*1700*/  UMOV UR13, 0x40000040 ;  /* 0x40000040000d7882 */ /* 0x000fe20000000000 */
[----:B------:R-:W-:Y:S02]  /*1710*/  WARPGROUP.DEPBAR.LE gsb0, 0x0 ;  /* 0x00008000000079c5 */ /* 0x000fe40000010000 */
[----:B------:R-:W-:-:S07]  /*1720*/  WARPGROUP.ARRIVE ;  /* 0x00000000000079c5 */ /* 0x000fce0000000000 */
[----:B------:R-:W-:Y:S01]  /*1730*/  HGMMA.64x128x16.F32.BF16 R24, gdesc[UR12], R24, gsb0 ;  /* 0x01e000000c1879f0 */ /* 0x000fe20008001818 */
        /* <DEDUP_REMOVED lines=71> */
[----:B------:R-:W-:Y:S03]  /*1bb0*/  HGMMA.64x128x16.F32.BF16 R24, gdesc[UR12], R24, gsb0 ;  /* 0x01e000000c1879f0 */ /* 0x000fe60008001818 */
[----:B------:R-:W-:Y:S02]  /*1bc0*/  WARPGROUP.DEPBAR.LE gsb0, 0x0 ;  /* 0x00008000000079c5 */ /* 0x000fe40000010000 */
[----:B------:R-:W-:Y:S05]  /*1bd0*/  @!P1 BRA `(.L_x_22) ;  /* 0x0000000800349947 */ /* 0x000fea0003800000 */
[----:B------:R-:W-:Y:S02]  /*1be0*/  UIADD3 UR6, UR39, 0x1, URZ ;  /* 0x0000000127067890 */ /* 0x000fe4000fffe03f */
[----:B------:R-:W-:Y:S02]  /*1bf0*/  IMAD.U32 R3, RZ, RZ, UR39 ;  /* 0x00000027ff037e24 */ /* 0x000fe4000f8e00ff */
[----:B------:R-:W-:-:S04]  /*1c00*/  UISETP.NE.AND UP0, UPT, UR6, 0x2, UPT ;  /* 0x000000020600788c */ /* 0x000fc8000bf05270 */
[----:B------:R-:W-:Y:S02]  /*1c10*/  USEL UR7, URZ, 0x1, UP0 ;  /* 0x000000013f077887 */ /* 0x000fe40008000000 */
[----:B------:R-:W-:Y:S02]  /*1c20*/  USEL UR6, UR6, URZ, UP0 ;  /* 0x0000003f06067287 */ /* 0x000fe40008000000 */
[----:B------:R-:W-:-:S06]  /*1c30*/  ULOP3.LUT UR7, UR38, UR7, URZ, 0x3c, !UPT ;  /* 0x0000000726077292 */ /* 0x000fcc000f8e3c3f */
[----:B------:R-:W-:-:S07]  /*1c40*/  IMAD.U32 R7, RZ, RZ, UR7 ;  /* 0x00000007ff077e24 */ /* 0x000fce000f8e00ff */
.L_x_29:
[----:B------:R-:W-:Y:S05]  /*1c50*/  @!P0 BRA `(.L_x_23) ;  /* 0x0000000000048947 */ /* 0x000fea0003800000 */
[----:B------:R-:W-:Y:S01]  /*1c60*/  BPT.TRAP 0x1 ;  /* 0x000000040000795c */ /* 0x000fe20000300000 */
.L_x_23:
[----:B------:R-:W3:Y:S01]  /*1c70*/  S2UR UR8, SR_CgaCtaId ;  /* 0x00000000000879c3 */ /* 0x000ee20000008800 */
[----:B------:R-:W-:Y:S01]  /*1c80*/  UMOV UR7, 0x400 ;  /* 0x0000040000077882 */ /* 0x000fe20000000000 */
[----:B01----:R-:W-:Y:S01]  /*1c90*/  IMAD.U32 R5, RZ, RZ, UR6 ;  /* 0x00000006ff057e24 */ /* 0x003fe2000f8e00ff */
[----:B------:R-:W-:Y:S01]  /*1ca0*/  SHF.L.U32 R4, R7, 0x1f, RZ ;  /* 0x0000001f07047819 */ /* 0x000fe200000006ff */
[----:B---3--:R-:W-:-:S06]  /*1cb0*/  ULEA UR7, UR8, UR7, 0x18 ;  /* 0x0000000708077291 */ /* 0x008fcc000f8ec03f */
[----:B------:R-:W-:-:S04]  /*1cc0*/  IMAD.U32 R6, RZ, RZ, UR7 ;  /* 0x00000007ff067e24 */ /* 0x000fc8000f8e00ff */
[----:B------:R-:W-:-:S04]  /*1cd0*/  IMAD R5, R5, 0x8, R6 ;  /* 0x0000000805057824 */ /* 0x000fc800078e0206 */
[----:B------:R0:W1:Y:S01]  /*1ce0*/  SYNCS.PHASECHK.TRANS64.TRYWAIT P1, [R5+URZ], R4 ;  /* 0x00000004050075a7 */ /* 0x000062000802017f */
[----:B------:R-:W-:Y:S05]  /*1cf0*/  @!P0 BRA `(.L_x_24) ;  /* 0x0000000000048947 */ /* 0x000fea0003800000 */
[----:B------:R-:W-:Y:S01]  /*1d00*/  BPT.TRAP 0x1 ;  /* 0x000000040000795c */ /* 0x000fe20000300000 */
.L_x_24:
[----:B-1----:R-:W-:Y:S05]  /*1d10*/  @P1 BRA `(.L_x_25) ;  /* 0x0000000000081947 */ /* 0x002fea0003800000 */
[----:B------:R-:W1:Y:S02]  /*1d20*/  SYNCS.PHASECHK.TRANS64.TRYWAIT P1, [R5+URZ], R4 ;  /* 0x00000004050075a7 */ /* 0x000e64000802017f */
[----:B-1----:R-:W-:Y:S05]  /*1d30*/  @!P1 BRA `(.L_x_26) ;  /* 0x000000ac00949947 */ /* 0x002fea0003800000 */
.L_x_25:
[----:B------:R-:W-:Y:S01]  /*1d40*/  ULEA UR10, UR6, UR4, 0xc ;  /* 0x00000004060a7291 */ /* 0x000fe2000f8e603f */
[----:B------:R-:W-:Y:S01]  /*1d50*/  WARPGROUP.ARRIVE ;  /* 0x00000000000079c5 */ /* 0x000fe20000000000 */
[----:B------:R-:W-:Y:S01]  /*1d60*/  ULEA UR8, UR6, UR5, 0xb ;  /* 0x0000000506087291 */ /* 0x000fe2000f8e583f */
[----:B------:R-:W-:Y:S01]  /*1d70*/  UMOV UR13, 0x40000040 ;  /* 0x40000040000d7882 */ /* 0x000fe20000000000 */
[----:B------:R-:W-:-:S03]  /*1d80*/  UMOV UR15, 0x40000040 ;  /* 0x40000040000f7882 */ /* 0x000fc60000000000 */
[----:B------:R-:W-:Y:S02]  /*1d90*/  UMOV UR12, UR10 ;  /* 0x0000000a000c7c82 */ /* 0x000fe40008000000 */
[----:B------:R-:W-:Y:S02]  /*1da0*/  UMOV UR14, UR8 ;  /* 0x00000008000e7c82 */ /* 0x000fe40008000000 */
        /* <DEDUP_REMOVED lines=92> */
[----:B------:R-:W-:Y:S01]  /*2370*/  BPT.TRAP 0x1 ;  /* 0x000000040000795c */ /* 0x000fe20000300000 */
.L_x_27:
[----:B------:R-:W-:-:S13]  /*2380*/  ISETP.NE.AND P1, PT, R22, RZ, PT ;  /* 0x000000ff1600720c */ /* 0x000fda0003f25270 */
[----:B01----:R-:W-:-:S05]  /*2390*/  @P1 IMAD R4, R3, 0x8, R6 ;  /* 0x0000000803041824 */ /* 0x003fca00078e0206 */
[----:B------:R-:W-:-:S04]  /*23a0*/  @P1 IADD3 R5, R4, 0x10, RZ ;  /* 0x0000001004051810 */ /* 0x000fc80007ffe0ff */
[----:B------:R-:W-:-:S04]  /*23b0*/  @P1 PRMT R5, R152, 0x654, R5 ;  /* 0x0000065498051816 */ /* 0x000fc80000000005 */
[----:B------:R0:W-:Y:S01]  /*23c0*/  @P1 SYNCS.ARRIVE.TRANS64.RED.A1T0 RZ, [R5+URZ], RZ ;  /* 0x000000ff05ff19a7 */ /* 0x0001e2000810043f */
[----:B------:R-:W-:-:S13]  /*23d0*/  ISETP.GT.U32.AND P1, PT, R19, 0x1, PT ;  /* 0x000000011300780c */ /* 0x000fda0003f24070 */
[----:B0-----:R-:W-:Y:S05]  /*23e0*/  @P1 BRA `(.L_x_28) ;  /* 0x0000000000041947 */ /* 0x001fea0003800000 */
[----:B------:R-:W-:Y:S01]  /*23f0*/  BPT.TRAP 0x1 ;  /* 0x000000040000795c */ /* 0x000fe20000300000 */
.L_x_28:
[----:B------:R-:W-:Y:S01]  /*2400*/  UIADD3 UR6, UR6, 0x1, URZ ;  /* 0x0000000106067890 */ /* 0x000fe2000fffe03f */
[C---:B------:R-:W-:Y:S01]  /*2410*/  ISETP.GT.AND P2, PT, R0.reuse, 0x1, PT ;  /* 0x000000010000780c */ /* 0x040fe20003f44270 */
[----:B------:R-:W-:Y:S02]  /*2420*/  VIADD R3, R3, 0x1 ;  /* 0x0000000103037836 */ /* 0x000fe40000000000 */
[----:B------:R-:W-:Y:S01]  /*2430*/  UISETP.NE.AND UP0, UPT, UR6, 0x2, UPT ;  /* 0x000000020600788c */ /* 0x000fe2000bf05270 */
[----:B------:R-:W-:Y:S02]  /*2440*/  VIADD R0, R0, 0xffffffff ;  /* 0xffffffff00007836 */ /* 0x000fe40000000000 */
[C---:B------:R-:W-:Y:S01]  /*2450*/  ISETP.NE.AND P1, PT, R3.reuse, 0x2, PT ;  /* 0x000000020300780c */ /* 0x040fe20003f25270 */
[----:B------:R-:W-:Y:S02]  /*2460*/  USEL UR7, URZ, 0x1, UP0 ;  /* 0x000000013f077887 */ /* 0x000fe40008000000 */
[----:B------:R-:W-:Y:S01]  /*2470*/  USEL UR6, UR6, URZ, UP0 ;  /* 0x0000003f06067287 */ /* 0x000fe20008000000 */
[----:B------:R-:W-:-:S03]  /*2480*/  SEL R3, R3, RZ, P1 ;  /* 0x000000ff03037207 */ /* 0x000fc60000800000 */
[----:B------:R-:W-:Y:S01]  /*2490*/  LOP3.LUT R7, R7, UR7, RZ, 0x3c, !PT ;  /* 0x0000000707077c12 */ /* 0x000fe2000f8e3cff */
[----:B------:R-:W-:Y:S07]  /*24a0*/  @P2 BRA `(.L_x_29) ;  /* 0xfffffff400e82947 */ /* 0x000fee000383ffff */
.L_x_22:
[----:B------:R-:W3:Y:S02]  /*24b0*/  LDC R0, c[0x0][0x28c] ;  /* 0x0000a300ff007b82 */ /* 0x000ee40000000800 */
[----:B---3--:R-:W-:-:S13]  /*24c0*/  ISETP.GE.AND P1, PT, R0, 0x1, PT ;  /* 0x000000010000780c */ /* 0x008fda0003f26270 */
[----:B------:R-:W-:Y:S05]  /*24d0*/  @!P1 BRA `(.L_x_30) ;  /* 0x0000000000409947 */ /* 0x000fea0003800000 */
[----:B------:R-:W-:Y:S05]  /*24e0*/  @!P0 BRA `(.L_x_31) ;  /* 0x0000000000048947 */ /* 0x000fea0003800000 */
[----:B------:R-:W-:Y:S01]  /*24f0*/  BPT.TRAP 0x1 ;  /* 0x000000040000795c */ /* 0x000fe20000300000 */
.L_x_31:
[----:B------:R-:W-:Y:S01]  /*2500*/  ISETP.NE.AND P0, PT, R22, RZ, PT ;  /* 0x000000ff1600720c */ /* 0x000fe20003f05270 */
[----:B------:R-:W-:-:S12]  /*2510*/  UISETP.LT.AND UP1, UPT, UR40, 0x1, UPT ;  /* 0x000000012800788c */ /* 0x000fd8000bf21270 */
[----:B------:R-:W-:-:S05]  /*2520*/  VOTEU.ANY UP0, P0 ;  /* 0x00000000003f7886 */ /* 0x000fca0000000100 */
[----:B------:R-:W-:-:S04]  /*2530*/  @UP0 USEL UR4, UR40, 0x1, UP1 ;  /* 0x0000000128040887 */ /* 0x000fc80008800000 */
[----:B------:R-:W-:-:S06]  /*2540*/  @UP0 UIADD3 UR4, UR39, UR40, -UR4 ;  /* 0x0000002827040290 */ /* 0x000fcc000fffe804 */
[----:B------:R-:W-:-:S04]  /*2550*/  IMAD.U32 R0, RZ, RZ, UR4 ;  /* 0x00000004ff007e24 */ /* 0x000fc8000f8e00ff */
[----:B------:R-:W-:-:S05]  /*2560*/  @P0 IMAD.SHL.U32 R0, R0, 0x8, RZ ;  /* 0x0000000800000824 */ /* 0x000fca00078e00ff */
[----:B------:R-:W-:-:S04]  /*2570*/  @P0 LOP3.LUT R0, R0, 0x8, RZ, 0xc0, !PT ;  /* 0x0000000800000812 */ /* 0x000fc800078ec0ff */
[----:B------:R-:W-:-:S04]  /*2580*/  @P0 IADD3 R3, R6, 0x10, R0 ;  /* 0x0000001006030810 */ /* 0x000fc80007ffe000 */
[----:B------:R-:W-:-:S04]  /*2590*/  @P0 PRMT R3, R152, 0x654, R3 ;  /* 0x0000065498030816 */ /* 0x000fc80000000003 */
[----:B------:R3:W-:Y:S01]  /*25a0*/  @P0 SYNCS.ARRIVE.TRANS64.RED.A1T0 RZ, [R3+URZ], RZ ;  /* 0x000000ff03ff09a7 */ /* 0x0007e2000810043f */
[----:B------:R-:W-:-:S13]  /*25b0*/  ISETP.GT.U32.AND P0, PT, R19, 0x1, PT ;  /* 0x000000011300780c */ /* 0x000fda0003f04070 */
[----:B---3--:R-:W-:Y:S05]  /*25c0*/  @P0 BRA `(.L_x_30) ;  /* 0x0000000000040947 */ /* 0x008fea0003800000 */
[----:B------:R-:W-:Y:S01]  /*25d0*/  BPT.TRAP 0x1 ;  /* 0x000000040000795c */ /* 0x000fe20000300000 */
.L_x_30:
[----:B------:R-:W3:Y:S01]  /*25e0*/  LDC R6, c[0x0][0x288] ;  /* 0x0000a200ff067b82 */ /* 0x000ee20000000800 */
[--C-:B------:R-:W-:Y:S01]  /*25f0*/  SHF.R.U32.HI R0, RZ, 0x2, R18.reuse ;  /* 0x00000002ff007819 */ /* 0x100fe20000011612 */
[----:B------:R-:W-:Y:S01]  /*2600*/  UIADD3 UR39, UR40, UR39, URZ ;  /* 0x0000002728277290 */ /* 0x000fe2000fffe03f */
[----:B01----:R-:W-:Y:S01]  /*2610*/  SHF.R.U32.HI R5, RZ, 0x7, R18 ;  /* 0x00000007ff057819 */ /* 0x003fe20000011612 */
[----:B------:R-:W-:Y:S01]  /*2620*/  IMAD.SHL.U32 R13, R154, 0x80, RZ ;  /* 0x000000809a0d7824 */ /* 0x000fe200078e00ff */
[----:B------:R-:W-:Y:S01]  /*2630*/  LOP3.LUT R3, R0, 0x7, RZ, 0xc0, !PT ;  /* 0x0000000700037812 */ /* 0x000fe200078ec0ff */
[----:B------:R-:W-:Y:S01]  /*2640*/  USHF.R.U32.HI UR4, URZ, 0x1, UR39 ;  /* 0x000000013f047899 */ /* 0x000fe20008011627 */
[----:B------:R-:W-:Y:S01]  /*2650*/  LOP3.LUT R4, R18, 0x60, RZ, 0xc0, !PT ;  /* 0x0000006012047812 */ /* 0x000fe200078ec0ff */
[----:B------:R-:W-:Y:S01]  /*2660*/  ULDC UR8, c[0x0][0x284] ;  /* 0x0000a10000087ab9 */ /* 0x000fe20000000800 */
[----:B------:R-:W-:Y:S01]  /*2670*/  LOP3.LUT R0, R5, 0x1, RZ, 0xc0, !PT ;  /* 0x0000000105007812 */ /* 0x000fe200078ec0ff */
[----:B------:R-:W-:Y:S01]  /*2680*/  ULOP3.LUT UR4, UR4, 0x1, URZ, 0xc0, !UPT ;  /* 0x0000000104047892 */ /* 0x000fe2000f8ec03f */
[----:B------:R-:W-:Y:S01]  /*2690*/  SHF.R.U32.HI R10, RZ, 0x1, R4 ;  /* 0x00000001ff0a7819 */ /* 0x000fe20000011604 */
[----:B------:R-:W-:Y:S01]  /*26a0*/  UISETP.GT.U32.AND UP1, UPT, UR39, 0x1, UPT ;  /* 0x000000012700788c */ /* 0x000fe2000bf24070 */
[----:B------:R-:W-:Y:S01]  /*26b0*/  SHF.R.S32.HI R21, RZ, 0x1f, R23 ;  /* 0x0000001fff157819 */ /* 0x000fe20000011417 */
[----:B------:R-:W-:Y:S01]  /*26c0*/  IMAD.SHL.U32 R4, R0, 0x40, RZ ;  /* 0x0000004000047824 */ /* 0x000fe200078e00ff */
[--C-:B------:R-:W-:Y:S01]  /*26d0*/  IADD3 R5, RZ, -R10, -R3.reuse ;  /* 0x8000000aff057210 */ /* 0x100fe20007ffe803 */
[----:B------:R-:W-:Y:S01]  /*26e0*/  UISETP.NE.U32.AND UP0, UPT, UR4, 0x1, UPT ;  /* 0x000000010400788c */ /* 0x000fe2000bf05070 */
[----:B------:R-:W-:Y:S01]  /*26f0*/  IMAD.WIDE R8, R153, 0x100, RZ ;  /* 0x0000010099087825 */ /* 0x000fe200078e02ff */
[----:B------:R-:W-:Y:S01]  /*2700*/  ULDC.64 UR6, c[0x0][0x5d0] ;  /* 0x0001740000067ab9 */ /* 0x000fe20000000a00 */
[----:B--2---:R-:W-:Y:S01]  /*2710*/  LOP3.LUT R157, R4, 0x40, R3, 0xe2, !PT ;  /* 0x00000040049d7812 */ /* 0x004fe200078ee203 */
[----:B------:R-:W-:Y:S01]  /*2720*/  UISETP.LT.U32.AND UP1, UPT, UR40, 0x2, UP1 ;  /* 0x000000022800788c */ /* 0x000fe20008f21070 */
[----:B------:R-:W-:Y:S01]  /*2730*/  LOP3.LUT R3, R18, 0x3, RZ, 0xc0, !PT ;  /* 0x0000000312037812 */ /* 0x000fe200078ec0ff */
[----:B------:R-:W-:Y:S01]  /*2740*/  UISETP.GT.U32.AND UP0, UPT, UR40, 0x1, !UP0 ;  /* 0x000000012800788c */ /* 0x000fe2000c704070 */
[----:B------:R-:W-:Y:S01]  /*2750*/  IMAD R4, R21, UR6, RZ ;  /* 0x0000000615047c24 */ /* 0x000fe2000f8e02ff */
[----:B---3--:R-:W-:Y:S01]  /*2760*/  ISETP.GE.AND P0, PT, R13, R6, PT ;  /* 0x000000060d00720c */ /* 0x008fe20003f06270 */
[----:B------:R-:W-:Y:S01]  /*2770*/  IMAD R0, R0, -0x40, R5 ;  /* 0xffffffc000007824 */ /* 0x000fe200078e0205 */
[----:B------:R-:W-:Y:S01]  /*2780*/  USEL UR5, URZ, 0x1, !UP1 ;  /* 0x000000013f057887 */ /* 0x000fe2000c800000 */
[----:B------:R-:W-:Y:S01]  /*2790*/  IMAD R12, R3, -0x2, R6 ;  /* 0xfffffffe030c7824 */ /* 0x000fe200078e0206 */
[----:B------:R-:W-:Y:S01]  /*27a0*/  USEL UR4, URZ, 0x1, !UP0 ;  /* 0x000000013f047887 */ /* 0x000fe2000c000000 */
[----:B------:R-:W-:Y:S01]  /*27b0*/  IMAD.SHL.U32 R3, R153, 0x100, RZ ;  /* 0x0000010099037824 */ /* 0x000fe200078e00ff */
[----:B------:R-:W-:Y:S01]  /*27c0*/  ULOP3.LUT UR39, UR39, 0x1, URZ, 0xc0, !UPT ;  /* 0x0000000127277892 */ /* 0x000fe2000f8ec03f */
[----:B------:R-:W-:Y:S01]  /*27d0*/  IMAD.SHL.U32 R6, R18, 0x2, RZ ;  /* 0x0000000212067824 */ /* 0x000fe200078e00ff */
[----:B------:R-:W-:Y:S01]  /*27e0*/  ULOP3.LUT UR38, UR4, UR38, UR5, 0x96, !UPT ;  /* 0x0000002604267292 */ /* 0x000fe2000f8e9605 */
[----:B------:R-:W-:Y:S01]  /*27f0*/  IMAD R11, R23, UR7, R4 ;  /* 0x00000007170b7c24 */ /* 0x000fe2000f8e0204 */
[----:B------:R-:W-:Y:S01]  /*2800*/  ISETP.GE.OR P0, PT, R3, UR8, P0 ;  /* 0x0000000803007c0c */ /* 0x000fe20008706670 */
[----:B------:R-:W-:Y:S01]  /*2810*/  IMAD.MOV.U32 R153, RZ, RZ, -0x1 ;  /* 0xffffffffff997424 */ /* 0x000fe200078e00ff */
[----:B------:R-:W-:-:S02]  /*2820*/  LOP3.LUT R6, R13, 0x6, R6, 0xf8, !PT ;  /* 0x000000060d067812 */ /* 0x000fc400078ef806 */
[----:B------:R-:W-:Y:S01]  /*2830*/  IADD3 R3, -R3, UR8, R0 ;  /* 0x0000000803037c10 */ /* 0x000fe2000fffe100 */
[----:B------:R-:W-:Y:S01]  /*2840*/  IMAD.IADD R0, R12, 0x1, -R13 ;  /* 0x000000010c007824 */ /* 0x000fe200078e0a0d */
[----:B------:R-:W-:Y:S02]  /*2850*/  SHF.R.S32.HI R7, RZ, 0x1f, R6 ;  /* 0x0000001fff077819 */ /* 0x000fe40000011406 */
[----:B------:R-:W-:Y:S01]  /*2860*/  LOP3.LUT R157, R8, R157, R10, 0xfe, !PT ;  /* 0x0000009d089d7212 */ /* 0x000fe200078efe0a */
[----:B------:R-:W-:-:S04]  /*2870*/  IMAD.WIDE.U32 R4, R23, UR6, R6 ;  /* 0x0000000617047c25 */ /* 0x000fc8000f8e0006 */
[----:B------:R-:W-:Y:S01]  /*2880*/  IMAD.IADD R11, R5, 0x1, R11 ;  /* 0x00000001050b7824 */ /* 0x000fe200078e020b */
[----:B------:R-:W-:Y:S01]  /*2890*/  MOV R10, R4 ;  /* 0x00000004000a7202 */ /* 0x000fe20000000f00 */
[----:B------:R-:W-:Y:S06]  /*28a0*/  @P0 BRA `(.L_x_32) ;  /* 0x0000008400680947 */ /* 0x000fec0003800000 */
[----:B------:R-:W0:Y:S01]  /*28b0*/  LDC.64 R4, c[0x0][0x5c8] ;  /* 0x00017200ff047b82 */ /* 0x000e220000000a00 */
[----:B-----5:R-:W-:Y:S01]  /*28c0*/  FSETP.NEU.AND P0, PT, R156, RZ, PT ;  /* 0x000000ff9c00720b */ /* 0x020fe20003f0d000 */
[----:B------:R-:W-:Y:S01]  /*28d0*/  BSSY B0, `(.L_x_32) ;  /* 0x0000857000007945 */ /* 0x000fe20003800000 */
[----:B------:R-:W-:-:S04]  /*28e0*/  ISETP.GT.AND P3, PT, R3, RZ, PT ;  /* 0x000000ff0300720c */ /* 0x000fc80003f64270 */
[----:B------:R-:W-:Y:S01]  /*28f0*/  ISETP.GT.AND P1, PT, R0, RZ, P3 ;  /* 0x000000ff0000720c */ /* 0x000fe20001f24270 */
[-C--:B0-----:R-:W-:Y:S02]  /*2900*/  IMAD R12, R9, R4.reuse, RZ ;  /* 0x00000004090c7224 */ /* 0x081fe400078e02ff */
[----:B------:R-:W-:-:S04]  /*2910*/  IMAD.WIDE.U32 R168, R157, R4, R10 ;  /* 0x000000049da87225 */ /* 0x000fc800078e000a */
[----:B------:R-:W-:-:S04]  /*2920*/  IMAD R11, R157, R5, R12 ;  /* 0x000000059d0b7224 */ /* 0x000fc800078e020c */
[----:B------:R-:W-:Y:S01]  /*2930*/  IMAD.IADD R167, R169, 0x1, R11 ;  /* 0x00000001a9a77824 */ /* 0x000fe200078e020b */
[----:B------:R-:W-:Y:S06]  /*2940*/  @!P0 BRA `(.L_x_33) ;  /* 0x0000006000088947 */ /* 0x000fec0003800000 */
[----:B------:R-:W0:Y:S01]  /*2950*/  LDC.64 R12, c[0x0][0x5b8] ;  /* 0x00016e00ff0c7b82 */ /* 0x000e220000000a00 */
[----:B------:R-:W-:-:S07]  /*2960*/  ULDC.64 UR4, c[0x0][0x5c0] ;  /* 0x0001700000047ab9 */ /* 0x000fce0000000a00 */
[----:B------:R-:W1:Y:S08]  /*2970*/  LDC.64 R14, c[0x0][0x5b0] ;  /* 0x00016c00ff0e7b82 */ /* 0x000e700000000a00 */
[----:B------:R-:W2:Y:S01]  /*2980*/  LDC.64 R10, c[0x0][0x5a8] ;  /* 0x00016a00ff0a7b82 */ /* 0x000ea20000000a00 */
[----:B0-----:R-:W-:-:S04]  /*2990*/  IMAD R20, R21, R12, RZ ;  /* 0x0000000c15147224 */ /* 0x001fc800078e02ff */
[C---:B------:R-:W-:Y:S02]  /*29a0*/  IMAD R13, R23.reuse, R13, R20 ;  /* 0x0000000d170d7224 */ /* 0x040fe400078e0214 */
[----:B------:R-:W-:-:S04]  /*29b0*/  IMAD.WIDE.U32 R20, R23, R12, R6 ;  /* 0x0000000c17147225 */ /* 0x000fc800078e0006 */
[-C--:B-1----:R-:W-:Y:S02]  /*29c0*/  IMAD R154, R9, R14.reuse, RZ ;  /* 0x0000000e099a7224 */ /* 0x082fe400078e02ff */
[----:B------:R-:W-:Y:S02]  /*29d0*/  IMAD.IADD R159, R21, 0x1, R13 ;  /* 0x00000001159f7824 */ /* 0x000fe400078e020d */
[----:B------:R-:W-:Y:S02]  /*29e0*/  IMAD.MOV.U32 R158, RZ, RZ, R20 ;  /* 0x000000ffff9e7224 */ /* 0x000fe400078e0014 */
[C---:B------:R-:W-:Y:S02]  /*29f0*/  IMAD R169, R157.reuse, R15, R154 ;  /* 0x0000000f9da97224 */ /* 0x040fe400078e029a */
[----:B------:R-:W-:-:S04]  /*2a00*/  IMAD.WIDE.U32 R160, R157, R14, R158 ;  /* 0x0000000e9da07225 */ /* 0x000fc800078e009e */
[----:B------:R-:W-:Y:S01]  /*2a10*/  IMAD.IADD R154, R161, 0x1, R169 ;  /* 0x00000001a19a7824 */ /* 0x000fe200078e02a9 */
[----:B--2---:R-:W-:-:S04]  /*2a20*/  LEA R162, P0, R160, R10, 0x1 ;  /* 0x0000000aa0a27211 */ /* 0x004fc800078008ff */
[----:B------:R-:W-:-:S05]  /*2a30*/  LEA.HI.X R163, R160, R11, R154, 0x1, P0 ;  /* 0x0000000ba0a37211 */ /* 0x000fca00000f0c9a */
[----:B------:R-:W2:Y:S01]  /*2a40*/  @P1 LDG.E.LTC128B.U16 R154, desc[UR36][R162.64] ;  /* 0x00000024a29a1981 */ /* 0x000ea2000c1e1520 */
[----:B------:R-:W-:Y:S01]  /*2a50*/  IMAD.WIDE.U32 R164, R157, R14, R6 ;  /* 0x0000000e9da47225 */ /* 0x000fe200078e0006 */
[----:B------:R-:W-:Y:S01]  /*2a60*/  ISETP.GT.AND P2, PT, R0, 0x1, P3 ;  /* 0x000000010000780c */ /* 0x000fe20001f44270 */
[----:B------:R-:W-:Y:S01]  /*2a70*/  BSSY B1, `(.L_x_34) ;  /* 0x0000012000017945 */ /* 0x000fe20003800000 */
[----:B------:R-:W-:Y:S01]  /*2a80*/  LEA R160, P0, R168, UR4, 0x1 ;  /* 0x00000004a8a07c11 */ /* 0x000fe2000f8008ff */
[----:B------:R-:W-:Y:S02]  /*2a90*/  IMAD.IADD R165, R169, 0x1, R165 ;  /* 0x00000001a9a57824 */ /* 0x000fe400078e02a5 */
[----:B------:R-:W-:-:S04]  /*2aa0*/  IMAD.WIDE.U32 R164, R23, R12, R164 ;  /* 0x0000000c17a47225 */ /* 0x000fc800078e00a4 */
[----:B--2---:R-:W-:-:S04]  /*2ab0*/  IMAD.U32 R161, R154, 0x10000, RZ ;  /* 0x000100009aa17824 */ /* 0x004fc800078e00ff */
[----:B------:R-:W-:-:S04]  /*2ac0*/  FMUL R161, R161, R156 ;  /* 0x0000009ca1a17220 */ /* 0x000fc80000400000 */
[----:B------:R-:W-:Y:S01]  /*2ad0*/  FFMA R161, R88, R155, R161 ;  /* 0x0000009b58a17223 */ /* 0x000fe200000000a1 */
[----:B------:R-:W-:-:S04]  /*2ae0*/  IMAD.IADD R88, R13, 0x1, R165 ;  /* 0x000000010d587824 */ /* 0x000fc800078e02a5 */
[----:B------:R-:W-:Y:S02]  /*2af0*/  F2FP.BF16.F32.PACK_AB R163, RZ, R161 ;  /* 0x000000a1ffa3723e */ /* 0x000fe400000010ff */
[----:B------:R-:W-:Y:S02]  /*2b00*/  LEA.HI.X R161, R168, UR5, R167, 0x1, P0 ;  /* 0x00000005a8a17c11 */ /* 0x000fe400080f0ca7 */
[----:B------:R-:W-:Y:S02]  /*2b10*/  PRMT R165, R163, 0x7610, R165 ;  /* 0x00007610a3a57816 */ /* 0x000fe400000000a5 */
[----:B------:R-:W-:-:S03]  /*2b20*/  LEA R162, P0, R164, R10, 0x1 ;  /* 0x0000000aa4a27211 */ /* 0x000fc600078008ff */
[----:B------:R0:W-:Y:S01]  /*2b30*/  @P1 STG.E.U16 desc[UR36][R160.64], R165 ;  /* 0x000000a5a0001986 */ /* 0x0001e2000c101524 */
[----:B------:R-:W-:Y:S01]  /*2b40*/  LEA.HI.X R163, R164, R11, R88, 0x1, P0 ;  /* 0x0000000ba4a37211 */ /* 0x000fe200000f0c58 */
[C---:B------:R-:W-:Y:S01]  /*2b50*/  IMAD.SHL.U32 R164, R14.reuse, 0x8, RZ ;  /* 0x000000080ea47824 */ /* 0x040fe200078e00ff */
[----:B0-----:R-:W-:Y:S01]  /*2b60*/  SHF.L.U64.HI R165, R14, 0x3, R15 ;  /* 0x000000030ea57819 */ /* 0x001fe2000001020f */
[----:B------:R-:W-:Y:S06]  /*2b70*/  @!P2 BRA `(.L_x_35) ;  /* 0x000000000004a947 */ /* 0x000fec0003800000 */
[----:B------:R0:W5:Y:S02]  /*2b80*/  LDG.E.LTC128B.U16 R154, desc[UR36][R162.64+0x2] ;  /* 0x00000224a29a7981 */ /* 0x000164000c1e1520 */
.L_x_35:
[----:B------:R-:W-:Y:S05]  /*2b90*/  BSYNC B1 ;  /* 0x0000000000017941 */ /* 0x000fea0003800000 */
.L_x_34:
[----:B-----5:R-:W-:Y:S01]  /*2ba0*/  IMAD.U32 R167, R154, 0x10000, RZ ;  /* 0x000100009aa77824 */ /* 0x020fe200078e00ff */
[----:B------:R-:W-:Y:S01]  /*2bb0*/  ISETP.GT.AND P0, PT, R3, 0x8, PT ;  /* 0x000000080300780c */ /* 0x000fe20003f04270 */
[----:B------:R-:W-:-:S04]  /*2bc0*/  IMAD.WIDE.U32 R172, R157, R14, R164 ;  /* 0x0000000e9dac7225 */ /* 0x000fc800078e00a4 */
[----:B------:R-:W-:Y:S01]  /*2bd0*/  FMUL R88, R167, R156 ;  /* 0x0000009ca7587220 */ /* 0x000fe20000400000 */
[----:B------:R-:W-:Y:S01]  /*2be0*/  ISETP.GT.AND P1, PT, R0, RZ, P0 ;  /* 0x000000ff0000720c */ /* 0x000fe20000724270 */
[----:B------:R-:W-:Y:S01]  /*2bf0*/  IMAD.IADD R171, R169, 0x1, R173 ;  /* 0x00000001a9ab7824 */ /* 0x000fe200078e02ad */
[----:B------:R-:W-:Y:S01]  /*2c00*/  IADD3 R167, P4, R20, R172, RZ ;  /* 0x000000ac14a77210 */ /* 0x000fe20007f9e0ff */
[----:B------:R-:W-:-:S04]  /*2c10*/  FFMA R89, R89, R155, R88 ;  /* 0x0000009b59597223 */ /* 0x000fc80000000058 */
[----:B------:R-:W-:Y:S01]  /*2c20*/  IMAD.X R168, R171, 0x1, R159, P4 ;  /* 0x00000001aba87824 */ /* 0x000fe200020e069f */
[C---:B------:R-:W-:Y:S02]  /*2c30*/  LEA R88, P4, R167.reuse, R10, 0x1 ;  /* 0x0000000aa7587211 */ /* 0x040fe400078808ff */
[----:B------:R-:W-:Y:S02]  /*2c40*/  F2FP.BF16.F32.PACK_AB R169, RZ, R89 ;  /* 0x00000059ffa9723e */ /* 0x000fe400000010ff */
[--C-:B------:R-:W-:Y:S02]  /*2c50*/  LEA.HI.X R89, R167, R11, R168.reuse, 0x1, P4 ;  /* 0x0000000ba7597211 */ /* 0x100fe400020f0ca8 */
[----:B------:R-:W-:-:S05]  /*2c60*/  PRMT R168, R169, 0x7610, R168 ;  /* 0x00007610a9a87816 */ /* 0x000fca00000000a8 */
[----:B------:R1:W-:Y:S04]  /*2c70*/  @P2 STG.E.U16 desc[UR36][R160.64+0x2], R168 ;  /* 0x000002a8a0002986 */ /* 0x0003e8000c101524 */
[----:B------:R2:W3:Y:S01]  /*2c80*/  @P1 LDG.E.LTC128B.U16 R154, desc[UR36][R88.64] ;  /* 0x00000024589a1981 */ /* 0x0004e2000c1e1520 */
[----:B------:R-:W-:Y:S01]  /*2c90*/  IMAD.SHL.U32 R167, R4, 0x10, RZ ;  /* 0x0000001004a77824 */ /* 0x000fe200078e00ff */
[----:B------:R-:W-:Y:S01]  /*2ca0*/  IADD3 R172, P2, R6, R172, RZ ;  /* 0x000000ac06ac7210 */ /* 0x000fe20007f5e0ff */
[----:B------:R-:W-:Y:S03]  /*2cb0*/  BSSY B1, `(.L_x_36) ;  /* 0x0000011000017945 */ /* 0x000fe60003800000 */
[----:B------:R-:W-:Y:S01]  /*2cc0*/  IADD3 R170, P4, R167, R160, RZ ;  /* 0x000000a0a7aa7210 */ /* 0x000fe20007f9e0ff */
[----:B------:R-:W-:Y:S01]  /*2cd0*/  IMAD.X R173, R7, 0x1, R171, P2 ;  /* 0x0000000107ad7824 */ /* 0x000fe200010e06ab */
[----:B------:R-:W-:Y:S01]  /*2ce0*/  ISETP.GT.AND P2, PT, R0, 0x1, P0 ;  /* 0x000000010000780c */ /* 0x000fe20000744270 */
[----:B------:R-:W-:-:S04]  /*2cf0*/  IMAD.WIDE.U32 R172, R23, R12, R172 ;  /* 0x0000000c17ac7225 */ /* 0x000fc800078e00ac */
[----:B-1----:R-:W-:Y:S01]  /*2d00*/  IMAD.IADD R168, R13, 0x1, R173 ;  /* 0x000000010da87824 */ /* 0x002fe200078e02ad */
[----:B--2---:R-:W-:-:S04]  /*2d10*/  LEA R88, P5, R172, R10, 0x1 ;  /* 0x0000000aac587211 */ /* 0x004fc800078a08ff */
[----:B------:R-:W-:Y:S02]  /*2d20*/  LEA.HI.X R89, R172, R11, R168, 0x1, P5 ;  /* 0x0000000bac597211 */ /* 0x000fe400028f0ca8 */
[----:B---3--:R-:W-:-:S05]  /*2d30*/  SHF.L.U32 R169, R154, 0x10, RZ ;  /* 0x000000109aa97819 */ /* 0x008fca00000006ff */
[----:B------:R-:W-:-:S04]  /*2d40*/  FMUL R169, R169, R156 ;  /* 0x0000009ca9a97220 */ /* 0x000fc80000400000 */
[----:B------:R-:W-:Y:S01]  /*2d50*/  FFMA R90, R90, R155, R169 ;  /* 0x0000009b5a5a7223 */ /* 0x000fe200000000a9 */
[----:B------:R-:W-:-:S04]  /*2d60*/  SHF.L.U64.HI R169, R4, 0x4, R5 ;  /* 0x0000000404a97819 */ /* 0x000fc80000010205 */
[----:B------:R-:W-:Y:S01]  /*2d70*/  F2FP.BF16.F32.PACK_AB R90, RZ, R90 ;  /* 0x0000005aff5a723e */ /* 0x000fe200000010ff */
[----:B------:R-:W-:-:S05]  /*2d80*/  IMAD.X R171, R169, 0x1, R161, P4 ;  /* 0x00000001a9ab7824 */ /* 0x000fca00020e06a1 */
[----:B------:R1:W-:Y:S01]  /*2d90*/  @P1 STG.E.U16 desc[UR36][R170.64], R90 ;  /* 0x0000005aaa001986 */ /* 0x0003e2000c101524 */
[----:B------:R-:W-:Y:S05]  /*2da0*/  @!P2 BRA `(.L_x_37) ;  /* 0x000000000004a947 */ /* 0x000fea0003800000 */
[----:B------:R2:W5:Y:S02]  /*2db0*/  LDG.E.LTC128B.U16 R154, desc[UR36][R88.64+0x2] ;  /* 0x00000224589a7981 */ /* 0x000564000c1e1520 */
.L_x_37:
[----:B------:R-:W-:Y:S05]  /*2dc0*/  BSYNC B1 ;  /* 0x0000000000017941 */ /* 0x000fea0003800000 */
.L_x_36:
[----:B-----5:R-:W-:Y:S01]  /*2dd0*/  IMAD.U32 R173, R154, 0x10000, RZ ;  /* 0x000100009aad7824 */ /* 0x020fe200078e00ff */
[----:B------:R-:W-:Y:S01]  /*2de0*/  ISETP.GT.AND P1, PT, R0, 0x8, P3 ;  /* 0x000000080000780c */ /* 0x000fe20001f24270 */
[----:B------:R-:W-:Y:S02]  /*2df0*/  BSSY B1, `(.L_x_38) ;  /* 0x000000a000017945 */ /* 0x000fe40003800000 */
[----:B-1----:R-:W-:-:S04]  /*2e00*/  FMUL R90, R173, R156 ;  /* 0x0000009cad5a7220 */ /* 0x002fc80000400000 */
[----:B------:R-:W-:Y:S01]  /*2e10*/  FFMA R90, R91, R155, R90 ;  /* 0x0000009b5b5a7223 */ /* 0x000fe2000000005a */
[----:B------:R-:W-:-:S04]  /*2e20*/  @P2 IMAD.MOV.U32 R91, RZ, RZ, R171 ;  /* 0x000000ffff5b2224 */ /* 0x000fc800078e00ab */
[----:B------:R-:W-:-:S04]  /*2e30*/  F2FP.BF16.F32.PACK_AB R90, RZ, R90 ;  /* 0x0000005aff5a723e */ /* 0x000fc800000010ff */
[----:B------:R-:W-:Y:S01]  /*2e40*/  PRMT R168, R90, 0x7610, R168 ;  /* 0x000076105aa87816 */ /* 0x000fe200000000a8 */
[----:B------:R-:W-:-:S05]  /*2e50*/  @P2 IMAD.MOV.U32 R90, RZ, RZ, R170 ;  /* 0x000000ffff5a2224 */ /* 0x000fca00078e00aa */
[----:B------:R1:W-:Y:S01]  /*2e60*/  @P2 STG.E.U16 desc[UR36][R90.64+0x2], R168 ;  /* 0x000002a85a002986 */ /* 0x0003e2000c101524 */
[----:B------:R-:W-:Y:S05]  /*2e70*/  @!P1 BRA `(.L_x_39) ;  /* 0x0000000000049947 */ /* 0x000fea0003800000 */
[----:B------:R3:W5:Y:S02]  /*2e80*/  LDG.E.LTC128B.U16 R154, desc[UR36][R162.64+0x10] ;  /* 0x00001024a29a7981 */ /* 0x000764000c1e1520 */
.L_x_39:
[----:B------:R-:W-:Y:S05]  /*2e90*/  BSYNC B1 ;  /* 0x0000000000017941 */ /* 0x000fea0003800000 */
.L_x_38:
[----:B-1---5:R-:W-:Y:S01]  /*2ea0*/  IMAD.U32 R91, R154, 0x10000, RZ ;  /* 0x000100009a5b7824 */ /* 0x022fe200078e00ff */
[----:B------:R-:W-:Y:S01]  /*2eb0*/  ISETP.GT.AND P2, PT, R0, 0x9, P3 ;  /* 0x000000090000780c */ /* 0x000fe20001f44270 */
[----:B------:R-:W-:Y:S01]  /*2ec0*/  @P1 IMAD.MOV.U32 R90, RZ, RZ, R160 ;  /* 0x000000ffff5a1224 */ /* 0x000fe200078e00a0 */
[----:B------:R-:W-:Y:S01]  /*2ed0*/  BSSY B1, `(.L_x_40) ;  /* 0x0000009000017945 */ /* 0x000fe20003800000 */
[----:B------:R-:W-:-:S04]  /*2ee0*/  FMUL R91, R91, R156 ;  /* 0x0000009c5b5b7220 */ /* 0x000fc80000400000 */
[----:B------:R-:W-:-:S05]  /*2ef0*/  FFMA R91, R92, R155, R91 ;  /* 0x0000009b5c5b7223 */ /* 0x000fca000000005b */
[----:B------:R-:W-:-:S04]  /*2f00*/  F2FP.BF16.F32.PACK_AB R91, RZ, R91 ;  /* 0x0000005bff5b723e */ /* 0x000fc800000010ff */
[----:B------:R-:W-:Y:S01]  /*2f10*/  PRMT R92, R91, 0x7610, R92 ;  /* 0x000076105b5c7816 */ /* 0x000fe2000000005c */
[----:B------:R-:W-:-:S05]  /*2f20*/  @P1 IMAD.MOV.U32 R91, RZ, RZ, R161 ;  /* 0x000000ffff5b1224 */ /* 0x000fca00078e00a1 */
[----:B------:R1:W-:Y:S01]  /*2f30*/  @P1 STG.E.U16 desc[UR36][R90.64+0x10], R92 ;  /* 0x0000105c5a001986 */ /* 0x0003e2000c101524 */
[----:B------:R-:W-:Y:S05]  /*2f40*/  @!P2 BRA `(.L_x_41) ;  /* 0x000000000004a947 */ /* 0x000fea0003800000 */
[----:B------:R4:W5:Y:S02]  /*2f50*/  LDG.E.LTC128B.U16 R154, desc[UR36][R162.64+0x12] ;  /* 0x00001224a29a7981 */ /* 0x000964000c1e1520 */
.L_x_41:
[----:B------:R-:W-:Y:S05]  /*2f60*/  BSYNC B1 ;  /* 0x0000000000017941 */ /* 0x000fea0003800000 */
.L_x_40:
[----:B-1---5:R-:W-:Y:S01]  /*2f70*/  IMAD.U32 R91, R154, 0x10000, RZ ;  /* 0x000100009a5b7824 */ /* 0x022fe200078e00ff */
[----:B------:R-:W-:Y:S01]  /*2f80*/  ISETP.GT.AND P1, PT, R0, 0x8, P0 ;  /* 0x000000080000780c */ /* 0x000fe20000724270 */
[----:B------:R-:W-:Y:S02]  /*2f90*/  BSSY B1, `(.L_x_42) ;  /* 0x000000a000017945 */ /* 0x000fe40003800000 */
[----:B------:R-:W-:Y:S01]  /*2fa0*/  FMUL R90, R91, R156 ;  /* 0x0000009c5b5a7220 */ /* 0x000fe20000400000 */
[----:B------:R-:W-:-:S03]  /*2fb0*/  @P2 IMAD.MOV.U32 R91, RZ, RZ, R161 ;  /* 0x000000ffff5b2224 */ /* 0x000fc600078e00a1 */
[----:B------:R-:W-:-:S05]  /*2fc0*/  FFMA R90, R93, R155, R90 ;  /* 0x0000009b5d5a7223 */ /* 0x000fca000000005a */
[----:B------:R-:W-:-:S04]  /*2fd0*/  F2FP.BF16.F32.PACK_AB R90, RZ, R90 ;  /* 0x0000005aff5a723e */ /* 0x000fc800000010ff */
[----:B------:R-:W-:Y:S02]  /*2fe0*/  PRMT R92, R90, 0x7610, R92 ;  /* 0x000076105a5c7816 */ /* 0x000fe4000000005c */
[----:B------:R-:W-:-:S05]  /*2ff0*/  @P2 MOV R90, R160 ;  /* 0x000000a0005a2202 */ /* 0x000fca0000000f00 */
[----:B------:R1:W-:Y:S01]  /*3000*/  @P2 STG.E.U16 desc[UR36][R90.64+0x12], R92 ;  /* 0x0000125c5a002986 */ /* 0x0003e2000c101524 */
[----:B------:R-:W-:Y:S05]  /*3010*/  @!P1 BRA `(.L_x_43) ;  /* 0x0000000000049947 */ /* 0x000fea0003800000 */
[----:B------:R0:W5:Y:S02]  /*3020*/  LDG.E.LTC128B.U16 R154, desc[UR36][R88.64+0x10] ;  /* 0x00001024589a7981 */ /* 0x000164000c1e1520 */
.L_x_43:
[----:B------:R-:W-:Y:S05]  /*3030*/  BSYNC B1 ;  /* 0x0000000000017941 */ /* 0x000fea0003800000 */
.L_x_42:
        /* <DEDUP_REMOVED lines=12> */
.L_x_45:
[----:B------:R-:W-:Y:S05]  /*3100*/  BSYNC B1 ;  /* 0x0000000000017941 */ /* 0x000fea0003800000 */
.L_x_44:
[----:B-1---5:R-:W-:Y:S01]  /*3110*/  IMAD.U32 R91, R154, 0x10000, RZ ;  /* 0x000100009a5b7824 */ /* 0x022fe200078e00ff */
[----:B------:R-:W-:Y:S01]  /*3120*/  ISETP.GT.AND P1, PT, R0, 0x10, P3 ;  /* 0x000000100000780c */ /* 0x000fe20001f24270 */
[----:B------:R-:W-:Y:S02]  /*3130*/  BSSY B1, `(.L_x_46) ;  /* 0x000000a000017945 */ /* 0x000fe40003800000 */
[----:B------:R-:W-:Y:S01]  /*3140*/  FMUL R90, R91, R156 ;  /* 0x0000009c5b5a7220 */ /* 0x000fe20000400000 */
[----:B------:R-:W-:-:S03]  /*3150*/  @P2 IMAD.MOV.U32 R91, RZ, RZ, R171 ;  /* 0x000000ffff5b2224 */ /* 0x000fc600078e00ab */
[----:B------:R-:W-:-:S05]  /*3160*/  FFMA R90, R95, R155, R90 ;  /* 0x0000009b5f5a7223 */ /* 0x000fca000000005a */
[----:B------:R-:W-:-:S04]  /*3170*/  F2FP.BF16.F32.PACK_AB R90, RZ, R90 ;  /* 0x0000005aff5a723e */ /* 0x000fc800000010ff */
[----:B------:R-:W-:Y:S01]  /*3180*/  PRMT R92, R90, 0x7610, R92 ;  /* 0x000076105a5c7816 */ /* 0x000fe2000000005c */
[----:B------:R-:W-:-:S05]  /*3190*/  @P2 IMAD.MOV.U32 R90, RZ, RZ, R170 ;  /* 0x000000ffff5a2224 */ /* 0x000fca00078e00aa */
[----:B------:R1:W-:Y:S01]  /*31a0*/  @P2 STG.E.U16 desc[UR36][R90.64+0x12], R92 ;  /* 0x0000125c5a002986 */ /* 0x0003e2000c101524 */
[----:B------:R-:W-:Y:S05]  /*31b0*/  @!P1 BRA `(.L_x_47) ;  /* 0x0000000000049947 */ /* 0x000fea0003800000 */
[----:B------:R0:W5:Y:S02]  /*31c0*/  LDG.E.LTC128B.U16 R154, desc[UR36][R162.64+0x20] ;  /* 0x00002024a29a7981 */ /* 0x000164000c1e1520 */
.L_x_47:
[----:B------:R-:W-:Y:S05]  /*31d0*/  BSYNC B1 ;  /* 0x0000000000017941 */ /* 0x000fea0003800000 */
.L_x_46:
        /* <DEDUP_REMOVED lines=12> */
.L_x_49:
[----:B------:R-:W-:Y:S05]  /*32a0*/  BSYNC B1 ;  /* 0x0000000000017941 */ /* 0x000fea0003800000 */
.L_x_48:
        /* <DEDUP_REMOVED lines=12> */
.L_x_51:
[----:B------:R-:W-:Y:S05]  /*3370*/  BSYNC B1 ;  /* 0x0000000000017941 */ /* 0x000fea0003800000 */
.L_x_50:
        /* <DEDUP_REMOVED lines=12> */
.L_x_53:
[----:B------:R-:W-:Y:S05]  /*3440*/  BSYNC B1 ;  /* 0x0000000000017941 */ /* 0x000fea0003800000 */
.L_x_52:
        /* <DEDUP_REMOVED lines=12> */
.L_x_55:
[----:B------:R-:W-:Y:S05]  /*3510*/  BSYNC B1 ;  /* 0x0000000000017941 */ /* 0x000fea0003800000 */
.L_x_54:
        /* <DEDUP_REMOVED lines=12> */
.L_x_57:
[----:B------:R-:W-:Y:S05]  /*35e0*/  BSYNC B1 ;  /* 0x0000000000017941 */ /* 0x000fea0003800000 */
.L_x_56:
        /* <DEDUP_REMOVED lines=12> */
.L_x_59:
[----:B------:R-:W-:Y:S05]  /*36b0*/  BSYNC B1 ;  /* 0x0000000000017941 */ /* 0x000fea0003800000 */
.L_x_58:
        /* <DEDUP_REMOVED lines=12> */
.L_x_61:
[----:B------:R-:W-:Y:S05]  /*3780*/  BSYNC B1 ;  /* 0x0000000000017941 */ /* 0x000fea0003800000 */
.L_x_60:
        /* <DEDUP_REMOVED lines=12> */
.L_x_63:
[----:B------:R-:W-:Y:S05]  /*3850*/  BSYNC B1 ;  /* 0x0000000000017941 */ /* 0x000fea0003800000 */
.L_x_62:
        /* <DEDUP_REMOVED lines=12> */
.L_x_65:
[----:B------:R-:W-:Y:S05]  /*3920*/  BSYNC B1 ;  /* 0x0000000000017941 */ /* 0x000fea0003800000 */
.L_x_64:
        /* <DEDUP_REMOVED lines=12> */
.L_x_67:
[----:B------:R-:W-:Y:S05]  /*39f0*/  BSYNC B1 ;  /* 0x0000000000017941 */ /* 0x000fea0003800000 */
.L_x_66:
        /* <DEDUP_REMOVED lines=12> */
.L_x_69:
[----:B------:R-:W-:Y:S05]  /*3ac0*/  BSYNC B1 ;  /* 0x0000000000017941 */ /* 0x000fea0003800000 */
.L_x_68:
        /* <DEDUP_REMOVED lines=12> */
.L_x_71:
[----:B------:R-:W-:Y:S05]  /*3b90*/  BSYNC B1 ;  /* 0x0000000000017941 */ /* 0x000fea0003800000 */
.L_x_70:
        /* <DEDUP_REMOVED lines=12> */
.L_x_73:
[----:B------:R-:W-:Y:S05]  /*3c60*/  BSYNC B1 ;  /* 0x0000000000017941 */ /* 0x000fea0003800000 */
.L_x_72:
        /* <DEDUP_REMOVED lines=12> */
.L_x_75:
[----:B------:R-:W-:Y:S05]  /*3d30*/  BSYNC B1 ;  /* 0x0000000000017941 */ /* 0x000fea0003800000 */
.L_x_74:
        /* <DEDUP_REMOVED lines=12> */
.L_x_77:
[----:B------:R-:W-:Y:S05]  /*3e00*/  BSYNC B1 ;  /* 0x0000000000017941 */ /* 0x000fea0003800000 */
.L_x_76:
        /* <DEDUP_REMOVED lines=12> */
.L_x_79:
[----:B------:R-:W-:Y:S05]  /*3ed0*/  BSYNC B1 ;  /* 0x0000000000017941 */ /* 0x000fea0003800000 */
.L_x_78:
        /* <DEDUP_REMOVED lines=12> */
.L_x_81:
[----:B------:R-:W-:Y:S05]  /*3fa0*/  BSYNC B1 ;  /* 0x0000000000017941 */ /* 0x000fea0003800000 */
.L_x_80:
        /* <DEDUP_REMOVED lines=12> */
.L_x_83:
[----:B------:R-:W-:Y:S05]  /*4070*/  BSYNC B1 ;  /* 0x0000000000017941 */ /* 0x000fea0003800000 */
.L_x_82:
        /* <DEDUP_REMOVED lines=12> */
.L_x_85:
[----:B------:R-:W-:Y:S05]  /*4140*/  BSYNC B1 ;  /* 0x0000000000017941 */ /* 0x000fea0003800000 */
.L_x_84:
        /* <DEDUP_REMOVED lines=12> */
.L_x_87:
[----:B------:R-:W-:Y:S05]  /*4210*/  BSYNC B1 ;  /* 0x0000000000017941 */ /* 0x000fea0003800000 */
.L_x_86:
        /* <DEDUP_REMOVED lines=12> */
.L_x_89:
[----:B------:R-:W-:Y:S05]  /*42e0*/  BSYNC B1 ;  /* 0x0000000000017941 */ /* 0x000fea0003800000 */
.L_x_88:
        /* <DEDUP_REMOVED lines=12> */
.L_x_91:
[----:B------:R-:W-:Y:S05]  /*43b0*/  BSYNC B1 ;  /* 0x0000000000017941 */ /* 0x000fea0003800000 */
.L_x_90:
        /* <DEDUP_REMOVED lines=12> */
.L_x_93:
[----:B------:R-:W-:Y:S05]  /*4480*/  BSYNC B1 ;  /* 0x0000000000017941 */ /* 0x000fea0003800000 */
.L_x_92:
        /* <DEDUP_REMOVED lines=12> */
.L_x_95:
[----:B------:R-:W-:Y:S05]  /*4550*/  BSYNC B1 ;  /* 0x0000000000017941 */ /* 0x000fea0003800000 */
.L_x_94:
        /* <DEDUP_REMOVED lines=12> */
.L_x_97:
[----:B------:R-:W-:Y:S05]  /*4620*/  BSYNC B1 ;  /* 0x0000000000017941 */ /* 0x000fea0003800000 */
.L_x_96:
        /* <DEDUP_REMOVED lines=12> */
.L_x_99:
[----:B------:R-:W-:Y:S05]  /*46f0*/  BSYNC B1 ;  /* 0x0000000000017941 */ /* 0x000fea0003800000 */
.L_x_98:
        /* <DEDUP_REMOVED lines=12> */
.L_x_101:
[----:B------:R-:W-:Y:S05]  /*47c0*/  BSYNC B1 ;  /* 0x0000000000017941 */ /* 0x000fea0003800000 */
.L_x_100:
        /* <DEDUP_REMOVED lines=12> */
.L_x_103:
[----:B------:R-:W-:Y:S05]  /*4890*/  BSYNC B1 ;  /* 0x0000000000017941 */ /* 0x000fea0003800000 */
.L_x_102:
        /* <DEDUP_REMOVED lines=12> */
.L_x_105:
[----:B------:R-:W-:Y:S05]  /*4960*/  BSYNC B1 ;  /* 0x0000000000017941 */ /* 0x000fea0003800000 */
.L_x_104:
        /* <DEDUP_REMOVED lines=12> */
.L_x_107:
[----:B------:R-:W-:Y:S05]  /*4a30*/  BSYNC B1 ;  /* 0x0000000000017941 */ /* 0x000fea0003800000 */
.L_x_106:
        /* <DEDUP_REMOVED lines=12> */
.L_x_109:
[----:B------:R-:W-:Y:S05]  /*4b00*/  BSYNC B1 ;  /* 0x0000000000017941 */ /* 0x000fea0003800000 */
.L_x_108:
        /* <DEDUP_REMOVED lines=12> */
.L_x_111:
[----:B------:R-:W-:Y:S05]  /*4bd0*/  BSYNC B1 ;  /* 0x0000000000017941 */ /* 0x000fea0003800000 */
.L_x_110:
        /* <DEDUP_REMOVED lines=12> */
.L_x_113:
[----:B------:R-:W-:Y:S05]  /*4ca0*/  BSYNC B1 ;  /* 0x0000000000017941 */ /* 0x000fea0003800000 */
.L_x_112:
        /* <DEDUP_REMOVED lines=12> */
.L_x_115:
[----:B------:R-:W-:Y:S05]  /*4d70*/  BSYNC B1 ;  /* 0x0000000000017941 */ /* 0x000fea0003800000 */
.L_x_114:
        /* <DEDUP_REMOVED lines=12> */
.L_x_117:
[----:B------:R-:W-:Y:S05]  /*4e40*/  BSYNC B1 ;  /* 0x0000000000017941 */ /* 0x000fea0003800000 */
.L_x_116:
        /* <DEDUP_REMOVED lines=12> */
.L_x_119:
[----:B------:R-:W-:Y:S05]  /*4f10*/  BSYNC B1 ;  /* 0x0000000000017941 */ /* 0x000fea0003800000 */
.L_x_118:
        /* <DEDUP_REMOVED lines=12> */
.L_x_121:
[----:B------:R-:W-:Y:S05]  /*4fe0*/  BSYNC B1 ;  /* 0x0000000000017941 */ /* 0x000fea0003800000 */
.L_x_120:
        /* <DEDUP_REMOVED lines=12> */
.L_x_123:
[----:B------:R-:W-:Y:S05]  /*50b0*/  BSYNC B1 ;  /* 0x0000000000017941 */ /* 0x000fea0003800000 */
.L_x_122:
        /* <DEDUP_REMOVED lines=12> */
.L_x_125:
[----:B------:R-:W-:Y:S05]  /*5180*/  BSYNC B1 ;  /* 0x0000000000017941 */ /* 0x000fea0003800000 */
.L_x_124:
        /* <DEDUP_REMOVED lines=12> */
.L_x_127:
[----:B------:R-:W-:Y:S05]  /*5250*/  BSYNC B1 ;  /* 0x0000000000017941 */ /* 0x000fea0003800000 */
.L_x_126:
        /* <DEDUP_REMOVED lines=12> */
.L_x_129:
[----:B------:R-:W-:Y:S05]  /*5320*/  BSYNC B1 ;  /* 0x0000000000017941 */ /* 0x000fea0003800000 */
.L_x_128:
        /* <DEDUP_REMOVED lines=12> */
.L_x_131:
[----:B------:R-:W-:Y:S05]  /*53f0*/  BSYNC B1 ;  /* 0x0000000000017941 */ /* 0x000fea0003800000 */
.L_x_130:
        /* <DEDUP_REMOVED lines=12> */
.L_x_133:
[----:B------:R-:W-:Y:S05]  /*54c0*/  BSYNC B1 ;  /* 0x0000000000017941 */ /* 0x000fea0003800000 */
.L_x_132:
        /* <DEDUP_REMOVED lines=12> */
.L_x_135:
[----:B------:R-:W-:Y:S05]  /*5590*/  BSYNC B1 ;  /* 0x0000000000017941 */ /* 0x000fea0003800000 */
.L_x_134:
        /* <DEDUP_REMOVED lines=12> */
.L_x_137:
[----:B------:R-:W-:Y:S05]  /*5660*/  BSYNC B1 ;  /* 0x0000000000017941 */ /* 0x000fea0003800000 */
.L_x_136:
        /* <DEDUP_REMOVED lines=12> */
.L_x_139:
[----:B------:R-:W-:Y:S05]  /*5730*/  BSYNC B1 ;  /* 0x0000000000017941 */ /* 0x000fea0003800000 */
.L_x_138:
        /* <DEDUP_REMOVED lines=12> */
.L_x_141:
[----:B------:R-:W-:Y:S05]  /*5800*/  BSYNC B1 ;  /* 0x0000000000017941 */ /* 0x000fea0003800000 */
.L_x_140:
        /* <DEDUP_REMOVED lines=12> */
.L_x_143:
[----:B------:R-:W-:Y:S05]  /*58d0*/  BSYNC B1 ;  /* 0x0000000000017941 */ /* 0x000fea0003800000 */
.L_x_142:
        /* <DEDUP_REMOVED lines=12> */
.L_x_145:
[----:B------:R-:W-:Y:S05]  /*59a0*/  BSYNC B1 ;  /* 0x0000000000017941 */ /* 0x000fea0003800000 */
.L_x_144:
        /* <DEDUP_REMOVED lines=12> */
.L_x_147:
[----:B------:R-:W-:Y:S05]  /*5a70*/  BSYNC B1 ;  /* 0x0000000000017941 */ /* 0x000fea0003800000 */
.L_x_146:
        /* <DEDUP_REMOVED lines=12> */
.L_x_149:
[----:B------:R-:W-:Y:S05]  /*5b40*/  BSYNC B1 ;  /* 0x0000000000017941 */ /* 0x000fea0003800000 */
.L_x_148:
        /* <DEDUP_REMOVED lines=12> */
.L_x_151:
[----:B------:R-:W-:Y:S05]  /*5c10*/  BSYNC B1 ;  /* 0x0000000000017941 */ /* 0x000fea0003800000 */
.L_x_150:
        /* <DEDUP_REMOVED lines=12> */
.L_x_153:
[----:B------:R-:W-:Y:S05]  /*5ce0*/  BSYNC B1 ;  /* 0x0000000000017941 */ /* 0x000fea0003800000 */
.L_x_152:
        /* <DEDUP_REMOVED lines=12> */
.L_x_155:
[----:B------:R-:W-:Y:S05]  /*5db0*/  BSYNC B1 ;  /* 0x0000000000017941 */ /* 0x000fea0003800000 */
.L_x_154:
[----:B-1---5:R-:W-:Y:S01]  /*5dc0*/  IMAD.U32 R91, R154, 0x10000, RZ ;  /* 0x000100009a5b7824 */ /* 0x022fe200078e00ff */
[----:B------:R-:W-:Y:S01]  /*5dd0*/  ISETP.GT.AND P1, PT, R0, 0x79, P0 ;  /* 0x000000790000780c */ /* 0x000fe20000724270 */
[----:B------:R-:W-:Y:S01]  /*5de0*/  @P2 IMAD.MOV.U32 R8, RZ, RZ, R170 ;  /* 0x000000ffff082224 */ /* 0x000fe200078e00aa */
[----:B------:R-:W-:Y:S01]  /*5df0*/  IADD3 R157, P0, R157, 0x80, RZ ;  /* 0x000000809d9d7810 */ /* 0x000fe20007f1e0ff */
[----:B------:R-:W-:Y:S01]  /*5e00*/  FMUL R91, R91, R156 ;  /* 0x0000009c5b5b7220 */ /* 0x000fe20000400000 */
[----:B------:R-:W-:Y:S03]  /*5e10*/  BSSY B1, `(.L_x_156) ;  /* 0x0000009000017945 */ /* 0x000fe60003800000 */
[----:B------:R-:W-:-:S05]  /*5e20*/  FFMA R91, R150, R155, R91 ;  /* 0x0000009b965b7223 */ /* 0x000fca000000005b */
[----:B------:R-:W-:-:S04]  /*5e30*/  F2FP.BF16.F32.PACK_AB R91, RZ, R91 ;  /* 0x0000005bff5b723e */ /* 0x000fc800000010ff */
[----:B------:R-:W-:Y:S01]  /*5e40*/  PRMT R90, R91, 0x7610, R90 ;  /* 0x000076105b5a7816 */ /* 0x000fe2000000005a */
[----:B------:R-:W-:Y:S02]  /*5e50*/  IMAD.X R91, RZ, RZ, R9, P0 ;  /* 0x000000ffff5b7224 */ /* 0x000fe400000e0609 */
[----:B------:R-:W-:-:S05]  /*5e60*/  @P2 IMAD.MOV.U32 R9, RZ, RZ, R171 ;  /* 0x000000ffff092224 */ /* 0x000fca00078e00ab */
[----:B------:R1:W-:Y:S01]  /*5e70*/  @P2 STG.E.U16 desc[UR36][R8.64+0xf0], R90 ;  /* 0x0000f05a08002986 */ /* 0x0003e2000c101524 */
[----:B------:R-:W-:Y:S05]  /*5e80*/  @!P1 BRA `(.L_x_157) ;  /* 0x0000000000049947 */ /* 0x000fea0003800000 */
[----:B------:R0:W5:Y:S02]  /*5e90*/  LDG.E.LTC128B.U16 R154, desc[UR36][R88.64+0xf2] ;  /* 0x0000f224589a7981 */ /* 0x000164000c1e1520 */
.L_x_157:
[----:B------:R-:W-:Y:S05]  /*5ea0*/  BSYNC B1 ;  /* 0x0000000000017941 */ /* 0x000fea0003800000 */
.L_x_156:
[----:B-1---5:R-:W-:Y:S01]  /*5eb0*/  IMAD.U32 R9, R154, 0x10000, RZ ;  /* 0x000100009a097824 */ /* 0x022fe200078e00ff */
[----:B------:R-:W-:Y:S01]  /*5ec0*/  ISETP.GT.AND P0, PT, R3, 0x80, PT ;  /* 0x000000800300780c */ /* 0x000fe20003f04270 */
[----:B------:R-:W-:Y:S02]  /*5ed0*/  IMAD R8, R91, R14, RZ ;  /* 0x0000000e5b087224 */ /* 0x000fe400078e02ff */
[----:B0-2---:R-:W-:Y:S01]  /*5ee0*/  FMUL R88, R9, R156 ;  /* 0x0000009c09587220 */ /* 0x005fe20000400000 */
[----:B------:R-:W-:Y:S01]  /*5ef0*/  ISETP.GT.AND P3, PT, R0, RZ, P0 ;  /* 0x000000ff0000720c */ /* 0x000fe20000764270 */
[C---:B------:R-:W-:Y:S02]  /*5f00*/  IMAD R97, R157.reuse, R15, R8 ;  /* 0x0000000f9d617224 */ /* 0x040fe400078e0208 */
[----:B------:R-:W-:-:S04]  /*5f10*/  IMAD.WIDE.U32 R8, R157, R14, R158 ;  /* 0x0000000e9d087225 */ /* 0x000fc800078e009e */
[----:B------:R-:W-:Y:S01]  /*5f20*/  FFMA R151, R151, R155, R88 ;  /* 0x0000009b97977223 */ /* 0x000fe20000000058 */
[----:B------:R-:W-:Y:S01]  /*5f30*/  IMAD.IADD R9, R9, 0x1, R97 ;  /* 0x0000000109097824 */ /* 0x000fe200078e0261 */
[----:B------:R-:W-:-:S03]  /*5f40*/  LEA R88, P2, R8, R10, 0x1 ;  /* 0x0000000a08587211 */ /* 0x000fc600078408ff */
[----:B------:R-:W-:Y:S02]  /*5f50*/  F2FP.BF16.F32.PACK_AB R151, RZ, R151 ;  /* 0x00000097ff97723e */ /* 0x000fe400000010ff */
[----:B------:R-:W-:-:S03]  /*5f60*/  LEA.HI.X R89, R8, R11, R9, 0x1, P2 ;  /* 0x0000000b08597211 */ /* 0x000fc600010f0c09 */
[----:B------:R0:W-:Y:S04]  /*5f70*/  @P1 STG.E.U16 desc[UR36][R170.64+0xf2], R151 ;  /* 0x0000f297aa001986 */ /* 0x0001e8000c101524 */
[----:B------:R-:W2:Y:S01]  /*5f80*/  @P3 LDG.E.LTC128B.U16 R154, desc[UR36][R88.64] ;  /* 0x00000024589a3981 */ /* 0x000ea2000c1e1520 */
[----:B------:R-:W-:Y:S01]  /*5f90*/  IMAD.WIDE.U32 R8, R157, R14, R6 ;  /* 0x0000000e9d087225 */ /* 0x000fe200078e0006 */
[----:B------:R-:W-:Y:S01]  /*5fa0*/  SHF.L.U64.HI R95, R4, 0x8, R5 ;  /* 0x00000008045f7819 */ /* 0x000fe20000010205 */
[----:B------:R-:W-:Y:S01]  /*5fb0*/  BSSY B1, `(.L_x_158) ;  /* 0x0000011000017945 */ /* 0x000fe20003800000 */
[----:B------:R-:W-:Y:S01]  /*5fc0*/  ISETP.GT.AND P2, PT, R0, 0x1, P0 ;  /* 0x000000010000780c */ /* 0x000fe20000744270 */
[----:B------:R-:W-:Y:S02]  /*5fd0*/  IMAD.IADD R9, R97, 0x1, R9 ;  /* 0x0000000161097824 */ /* 0x000fe400078e0209 */
[----:B------:R-:W-:-:S02]  /*5fe0*/  IMAD.SHL.U32 R93, R4, 0x100, RZ ;  /* 0x00000100045d7824 */ /* 0x000fc400078e00ff */
[----:B------:R-:W-:-:S03]  /*5ff0*/  IMAD.WIDE.U32 R90, R23, R12, R8 ;  /* 0x0000000c175a7225 */ /* 0x000fc600078e0008 */
[----:B------:R-:W-:Y:S01]  /*6000*/  IADD3 R8, P1, R93, R160, RZ ;  /* 0x000000a05d087210 */ /* 0x000fe20007f3e0ff */
[----:B------:R-:W-:Y:S01]  /*6010*/  IMAD.IADD R5, R13, 0x1, R91 ;  /* 0x000000010d057824 */ /* 0x000fe200078e025b */
[C---:B------:R-:W-:Y:S02]  /*6020*/  LEA R4, P4, R90.reuse, R10, 0x1 ;  /* 0x0000000a5a047211 */ /* 0x040fe400078808ff */
[----:B------:R-:W-:Y:S02]  /*6030*/  IADD3.X R9, R95, R161, RZ, P1, !PT ;  /* 0x000000a15f097210 */ /* 0x000fe40000ffe4ff */
[----:B------:R-:W-:Y:S01]  /*6040*/  LEA.HI.X R5, R90, R11, R5, 0x1, P4 ;  /* 0x0000000b5a057211 */ /* 0x000fe200020f0c05 */
[----:B--2---:R-:W-:-:S04]  /*6050*/  IMAD.U32 R15, R154, 0x10000, RZ ;  /* 0x000100009a0f7824 */ /* 0x004fc800078e00ff */
[----:B------:R-:W-:-:S04]  /*6060*/  FMUL R15, R15, R156 ;  /* 0x0000009c0f0f7220 */ /* 0x000fc80000400000 */
[----:B------:R-:W-:-:S05]  /*6070*/  FFMA R15, R24, R155, R15 ;  /* 0x0000009b180f7223 */ /* 0x000fca000000000f */
[----:B------:R-:W-:-:S05]  /*6080*/  F2FP.BF16.F32.PACK_AB R15, RZ, R15 ;  /* 0x0000000fff0f723e */ /* 0x000fca00000010ff */
[----:B------:R0:W-:Y:S01]  /*6090*/  @P3 STG.E.U16 desc[UR36][R8.64], R15 ;  /* 0x0000000f08003986 */ /* 0x0001e2000c101524 */
[----:B------:R-:W-:Y:S05]  /*60a0*/  @!P2 BRA `(.L_x_159) ;  /* 0x000000000004a947 */ /* 0x000fea0003800000 */
[----:B------:R1:W5:Y:S02]  /*60b0*/  LDG.E.LTC128B.U16 R154, desc[UR36][R4.64+0x2] ;  /* 0x00000224049a7981 */ /* 0x000364000c1e1520 */
.L_x_159:
[----:B------:R-:W-:Y:S05]  /*60c0*/  BSYNC B1 ;  /* 0x0000000000017941 */ /* 0x000fea0003800000 */
.L_x_158:
[----:B0----5:R-:W-:Y:S01]  /*60d0*/  IMAD.U32 R15, R154, 0x10000, RZ ;  /* 0x000100009a0f7824 */ /* 0x021fe200078e00ff */
[----:B------:R-:W-:Y:S01]  /*60e0*/  ISETP.GT.AND P1, PT, R3, 0x88, PT ;  /* 0x000000880300780c */ /* 0x000fe20003f24270 */
[----:B------:R-:W-:Y:S02]  /*60f0*/  BSSY B1, `(.L_x_160) ;  /* 0x000000f000017945 */ /* 0x000fe40003800000 */
[----:B------:R-:W-:Y:S01]  /*6100*/  FMUL R24, R15, R156 ;  /* 0x0000009c0f187220 */ /* 0x000fe20000400000 */
[----:B------:R-:W-:Y:S01]  /*6110*/  IMAD.WIDE.U32 R14, R157, R14, R164 ;  /* 0x0000000e9d0e7225 */ /* 0x000fe200078e00a4 */
[----:B------:R-:W-:-:S03]  /*6120*/  ISETP.GT.AND P3, PT, R0, RZ, P1 ;  /* 0x000000ff0000720c */ /* 0x000fc60000f64270 */
[----:B------:R-:W-:Y:S01]  /*6130*/  FFMA R24, R25, R155, R24 ;  /* 0x0000009b19187223 */ /* 0x000fe20000000018 */
[----:B------:R-:W-:Y:S01]  /*6140*/  IMAD.IADD R97, R97, 0x1, R15 ;  /* 0x0000000161617824 */ /* 0x000fe200078e020f */
[-C--:B------:R-:W-:Y:S02]  /*6150*/  IADD3 R21, P5, R20, R14.reuse, RZ ;  /* 0x0000000e14157210 */ /* 0x080fe40007fbe0ff */
[----:B------:R-:W-:Y:S02]  /*6160*/  IADD3 R20, P4, R6, R14, RZ ;  /* 0x0000000e06147210 */ /* 0x000fe40007f9e0ff */
[----:B------:R-:W-:Y:S01]  /*6170*/  F2FP.BF16.F32.PACK_AB R24, RZ, R24 ;  /* 0x00000018ff18723e */ /* 0x000fe200000010ff */
[----:B------:R-:W-:Y:S01]  /*6180*/  IMAD.X R158, R97, 0x1, R159, P5 ;  /* 0x00000001619e7824 */ /* 0x000fe200028e069f */
[----:B------:R-:W-:-:S03]  /*6190*/  LEA R14, P5, R21, R10, 0x1 ;  /* 0x0000000a150e7211 */ /* 0x000fc600078a08ff */
[----:B------:R0:W-:Y:S01]  /*61a0*/  @P2 STG.E.U16 desc[UR36][R8.64+0x2], R24 ;  /* 0x0000021808002986 */ /* 0x0001e2000c101524 */
[----:B------:R-:W-:Y:S01]  /*61b0*/  LEA.HI.X R15, R21, R11, R158, 0x1, P5 ;  /* 0x0000000b150f7211 */ /* 0x000fe200028f0c9e */
[----:B------:R-:W-:Y:S08]  /*61c0*/  @!P3 BRA `(.L_x_161) ;  /* 0x000000000004b947 */ /* 0x000ff00003800000 */
[----:B------:R2:W5:Y:S02]  /*61d0*/  LDG.E.LTC128B.U16 R154, desc[UR36][R14.64] ;  /* 0x000000240e9a7981 */ /* 0x000564000c1e1520 */
.L_x_161:
[----:B------:R-:W-:Y:S05]  /*61e0*/  BSYNC B1 ;  /* 0x0000000000017941 */ /* 0x000fea0003800000 */
.L_x_160:
[----:B-----5:R-:W-:Y:S01]  /*61f0*/  IMAD.U32 R3, R154, 0x10000, RZ ;  /* 0x000100009a037824 */ /* 0x020fe200078e00ff */
[----:B------:R-:W-:Y:S01]  /*6200*/  ISETP.GT.AND P2, PT, R0, 0x1, P1 ;  /* 0x000000010000780c */ /* 0x000fe20000f44270 */
[----:B------:R-:W-:Y:S01]  /*6210*/  IMAD.X R21, R7, 0x1, R97, P4 ;  /* 0x0000000107157824 */ /* 0x000fe200020e0661 */
[----:B------:R-:W-:Y:S01]  /*6220*/  IADD3 R6, P4, R8, R167, RZ ;  /* 0x000000a708067210 */ /* 0x000fe20007f9e0ff */
[----:B------:R-:W-:Y:S01]  /*6230*/  FMUL R3, R3, R156 ;  /* 0x0000009c03037220 */ /* 0x000fe20000400000 */
[----:B------:R-:W-:Y:S01]  /*6240*/  BSSY B1, `(.L_x_162) ;  /* 0x000000b000017945 */ /* 0x000fe20003800000 */
[----:B--2---:R-:W-:-:S04]  /*6250*/  IMAD.WIDE.U32 R14, R23, R12, R20 ;  /* 0x0000000c170e7225 */ /* 0x004fc800078e0014 */
[----:B------:R-:W-:Y:S01]  /*6260*/  FFMA R3, R26, R155, R3 ;  /* 0x0000009b1a037223 */ /* 0x000fe20000000003 */
[----:B------:R-:W-:Y:S01]  /*6270*/  IMAD.X R7, R9, 0x1, R169, P4 ;  /* 0x0000000109077824 */ /* 0x000fe200020e06a9 */
[----:B------:R-:W-:Y:S01]  /*6280*/  LEA R10, P5, R14, R10, 0x1 ;  /* 0x0000000a0e0a7211 */ /* 0x000fe200078a08ff */
[----:B------:R-:W-:Y:S02]  /*6290*/  IMAD.IADD R13, R13, 0x1, R15 ;  /* 0x000000010d0d7824 */ /* 0x000fe400078e020f */
[----:B------:R-:W-:-:S03]  /*62a0*/  F2FP.BF16.F32.PACK_AB R3, RZ, R3 ;  /* 0x00000003ff03723e */ /* 0x000fc600000010ff */
[----:B------:R-:W-:Y:S02]  /*62b0*/  LEA.HI.X R11, R14, R11, R13, 0x1, P5 ;  /* 0x0000000b0e0b7211 */ /* 0x000fe400028f0c0d */
[----:B------:R2:W-:Y:S01]  /*62c0*/  @P3 STG.E.U16 desc[UR36][R6.64], R3 ;  /* 0x0000000306003986 */ /* 0x0005e2000c101524 */
[----:B------:R-:W-:Y:S05]  /*62d0*/  @!P2 BRA `(.L_x_163) ;  /* 0x000000000004a947 */ /* 0x000fea0003800000 */
[----:B------:R0:W5:Y:S02]  /*62e0*/  LDG.E.LTC128B.U16 R154, desc[UR36][R10.64+0x2] ;  /* 0x000002240a9a7981 */ /* 0x000164000c1e1520 */
.L_x_163:
[----:B------:R-:W-:Y:S05]  /*62f0*/  BSYNC B1 ;  /* 0x0000000000017941 */ /* 0x000fea0003800000 */
.L_x_162:
[----:B--2--5:R-:W-:Y:S01]  /*6300*/  IMAD.U32 R3, R154, 0x10000, RZ ;  /* 0x000100009a037824 */ /* 0x024fe200078e00ff */
[----:B------:R-:W-:Y:S01]  /*6310*/  ISETP.GT.AND P3, PT, R0, 0x8, P0 ;  /* 0x000000080000780c */ /* 0x000fe20000764270 */
[----:B------:R-:W-:Y:S02]  /*6320*/  BSSY B1, `(.L_x_164) ;  /* 0x0000007000017945 */ /* 0x000fe40003800000 */
[----:B------:R-:W-:-:S04]  /*6330*/  FMUL R12, R3, R156 ;  /* 0x0000009c030c7220 */ /* 0x000fc80000400000 */
[----:B------:R-:W-:-:S05]  /*6340*/  FFMA R12, R27, R155, R12 ;  /* 0x0000009b1b0c7223 */ /* 0x000fca000000000c */
[----:B------:R-:W-:-:S05]  /*6350*/  F2FP.BF16.F32.PACK_AB R12, RZ, R12 ;  /* 0x0000000cff0c723e */ /* 0x000fca00000010ff */
[----:B------:R2:W-:Y:S01]  /*6360*/  @P2 STG.E.U16 desc[UR36][R6.64+0x2], R12 ;  /* 0x0000020c06002986 */ /* 0x0005e2000c101524 */
[----:B------:R-:W-:Y:S05]  /*6370*/  @!P3 BRA `(.L_x_165) ;  /* 0x000000000004b947 */ /* 0x000fea0003800000 */
[----:B------:R0:W5:Y:S02]  /*6380*/  LDG.E.LTC128B.U16 R154, desc[UR36][R4.64+0x10] ;  /* 0x00001024049a7981 */ /* 0x000164000c1e1520 */
.L_x_165:
[----:B------:R-:W-:Y:S05]  /*6390*/  BSYNC B1 ;  /* 0x0000000000017941 */ /* 0x000fea0003800000 */
.L_x_164:
[----:B-----5:R-:W-:Y:S01]  /*63a0*/  IMAD.U32 R3, R154, 0x10000, RZ ;  /* 0x000100009a037824 */ /* 0x020fe200078e00ff */
[----:B------:R-:W-:Y:S01]  /*63b0*/  ISETP.GT.AND P2, PT, R0, 0x9, P0 ;  /* 0x000000090000780c */ /* 0x000fe20000744270 */
[----:B--2---:R-:W-:Y:S01]  /*63c0*/  IMAD.MOV.U32 R6, RZ, RZ, R8 ;  /* 0x000000ffff067224 */ /* 0x004fe200078e0008 */
[----:B------:R-:W-:Y:S01]  /*63d0*/  BSSY B1, `(.L_x_166) ;  /* 0x0000008000017945 */ /* 0x000fe20003800000 */
[----:B------:R-:W-:Y:S01]  /*63e0*/  FMUL R3, R3, R156 ;  /* 0x0000009c03037220 */ /* 0x000fe20000400000 */
[----:B------:R-:W-:-:S03]  /*63f0*/  IMAD.MOV.U32 R7, RZ, RZ, R9 ;  /* 0x000000ffff077224 */ /* 0x000fc600078e0009 */
[----:B------:R-:W-:-:S05]  /*6400*/  FFMA R3, R28, R155, R3 ;  /* 0x0000009b1c037223 */ /* 0x000fca0000000003 */
[----:B------:R-:W-:-:S05]  /*6410*/  F2FP.BF16.F32.PACK_AB R3, RZ, R3 ;  /* 0x00000003ff03723e */ /* 0x000fca00000010ff */
[----:B------:R2:W-:Y:S01]  /*6420*/  @P3 STG.E.U16 desc[UR36][R6.64+0x10], R3 ;  /* 0x0000100306003986 */ /* 0x0005e2000c101524 */
[----:B------:R-:W-:Y:S05]  /*6430*/  @!P2 BRA `(.L_x_167) ;  /* 0x000000000004a947 */ /* 0x000fea0003800000 */
[----:B------:R0:W5:Y:S02]  /*6440*/  LDG.E.LTC128B.U16 R154, desc[UR36][R4.64+0x12] ;  /* 0x00001224049a7981 */ /* 0x000164000c1e1520 */
.L_x_167:
[----:B------:R-:W-:Y:S05]  /*6450*/  BSYNC B1 ;  /* 0x0000000000017941 */ /* 0x000fea0003800000 */
.L_x_166:
[----:B--2--5:R-:W-:Y:S01]  /*6460*/  SHF.L.U32 R3, R154, 0x10, RZ ;  /* 0x000000109a037819 */ /* 0x024fe200000006ff */
[----:B------:R-:W-:Y:S01]  /*6470*/  BSSY B1, `(.L_x_168) ;  /* 0x0000008000017945 */ /* 0x000fe20003800000 */
[----:B------:R-:W-:-:S03]  /*6480*/  ISETP.GT.AND P4, PT, R0, 0x8, P1 ;  /* 0x000000080000780c */ /* 0x000fc60000f84270 */
[----:B------:R-:W-:-:S04]  /*6490*/  FMUL R12, R3, R156 ;  /* 0x0000009c030c7220 */ /* 0x000fc80000400000 */
[----:B------:R-:W-:-:S05]  /*64a0*/  FFMA R12, R29, R155, R12 ;  /* 0x0000009b1d0c7223 */ /* 0x000fca000000000c */
[----:B------:R-:W-:-:S05]  /*64b0*/  F2FP.BF16.F32.PACK_AB R12, RZ, R12 ;  /* 0x0000000cff0c723e */ /* 0x000fca00000010ff */
[----:B------:R2:W-:Y:S01]  /*64c0*/  @P2 STG.E.U16 desc[UR36][R6.64+0x12], R12 ;  /* 0x0000120c06002986 */ /* 0x0005e2000c101524 */
[----:B------:R-:W-:Y:S05]  /*64d0*/  @!P4 BRA `(.L_x_169) ;  /* 0x000000000004c947 */ /* 0x000fea0003800000 */
[----:B------:R0:W5:Y:S02]  /*64e0*/  LDG.E.LTC128B.U16 R154, desc[UR36][R10.64+0x10] ;  /* 0x000010240a9a7981 */ /* 0x000164000c1e1520 */
.L_x_169:
[----:B------:R-:W-:Y:S05]  /*64f0*/  BSYNC B1 ;  /* 0x0000000000017941 */ /* 0x000fea0003800000 */
.L_x_168:
[----:B-----5:R-:W-:Y:S01]  /*6500*/  IMAD.U32 R3, R154, 0x10000, RZ ;  /* 0x000100009a037824 */ /* 0x020fe200078e00ff */
[----:B0-----:R-:W-:Y:S01]  /*6510*/  IADD3 R8, P3, R167, R8, RZ ;  /* 0x00000008a7087210 */ /* 0x001fe20007f7e0ff */
[----:B------:R-:W-:Y:S01]  /*6520*/  BSSY B1, `(.L_x_170) ;  /* 0x0000009000017945 */ /* 0x000fe20003800000 */
[----:B------:R-:W-:Y:S01]  /*6530*/  ISETP.GT.AND P2, PT, R0, 0x9, P1 ;  /* 0x000000090000780c */ /* 0x000fe20000f44270 */
[----:B------:R-:W-:Y:S02]  /*6540*/  FMUL R3, R3, R156 ;  /* 0x0000009c03037220 */ /* 0x000fe40000400000 */
[----:B------:R-:W-:Y:S02]  /*6550*/  IMAD.X R9, R169, 0x1, R9, P3 ;  /* 0x00000001a9097824 */ /* 0x000fe400018e0609 */
[----:B------:R-:W-:-:S05]  /*6560*/  FFMA R3, R30, R155, R3 ;  /* 0x0000009b1e037223 */ /* 0x000fca0000000003 */
[----:B------:R-:W-:-:S05]  /*6570*/  F2FP.BF16.F32.PACK_AB R3, RZ, R3 ;  /* 0x00000003ff03723e */ /* 0x000fca00000010ff */
[----:B------:R0:W-:Y:S01]  /*6580*/  @P4 STG.E.U16 desc[UR36][R8.64+0x10], R3 ;  /* 0x0000100308004986 */ /* 0x0001e2000c101524 */
[----:B------:R-:W-:Y:S05]  /*6590*/  @!P2 BRA `(.L_x_171) ;  /* 0x000000000004a947 */ /* 0x000fea0003800000 */
[----:B------:R0:W5:Y:S02]  /*65a0*/  LDG.E.LTC128B.U16 R154, desc[UR36][R10.64+0x12] ;  /* 0x000012240a9a7981 */ /* 0x000164000c1e1520 */
.L_x_171:
[----:B------:R-:W-:Y:S05]  /*65b0*/  BSYNC B1 ;  /* 0x0000000000017941 */ /* 0x000fea0003800000 */
.L_x_170:
[----:B0----5:R-:W-:Y:S01]  /*65c0*/  IMAD.U32 R3, R154, 0x10000, RZ ;  /* 0x000100009a037824 */ /* 0x021fe200078e00ff */
[----:B------:R-:W-:Y:S01]  /*65d0*/  ISETP.GT.AND P3, PT, R0, 0x10, P0 ;  /* 0x000000100000780c */ /* 0x000fe20000764270 */
[----:B------:R-:W-:Y:S02]  /*65e0*/  BSSY B1, `(.L_x_172) ;  /* 0x0000009000017945 */ /* 0x000fe40003800000 */
[----:B------:R-:W-:-:S04]  /*65f0*/  FMUL R8, R3, R156 ;  /* 0x0000009c03087220 */ /* 0x000fc80000400000 */
[----:B------:R-:W-:Y:S01]  /*6600*/  FFMA R31, R31, R155, R8 ;  /* 0x0000009b1f1f7223 */ /* 0x000fe20000000008 */
[----:B------:R-:W-:-:S04]  /*6610*/  IADD3 R8, P4, P5, R167, R160, R93 ;  /* 0x000000a0a7087210 */ /* 0x000fc80007d9e05d */
[----:B------:R-:W-:Y:S02]  /*6620*/  F2FP.BF16.F32.PACK_AB R31, RZ, R31 ;  /* 0x0000001fff1f723e */ /* 0x000fe400000010ff */
[----:B------:R-:W-:-:S05]  /*6630*/  IADD3.X R9, R169, R161, R95, P4, P5 ;  /* 0x000000a1a9097210 */ /* 0x000fca00027ea45f */
[----:B------:R0:W-:Y:S01]  /*6640*/  @P2 STG.E.U16 desc[UR36][R8.64+0x12], R31 ;  /* 0x0000121f08002986 */ /* 0x0001e2000c101524 */
[----:B------:R-:W-:Y:S05]  /*6650*/  @!P3 BRA `(.L_x_173) ;  /* 0x000000000004b947 */ /* 0x000fea0003800000 */
[----:B------:R0:W5:Y:S02]  /*6660*/  LDG.E.LTC128B.U16 R154, desc[UR36][R4.64+0x20] ;  /* 0x00002024049a7981 */ /* 0x000164000c1e1520 */
.L_x_173:
[----:B------:R-:W-:Y:S05]  /*6670*/  BSYNC B1 ;  /* 0x0000000000017941 */ /* 0x000fea0003800000 */
.L_x_172:
[----:B-----5:R-:W-:Y:S01]  /*6680*/  IMAD.U32 R3, R154, 0x10000, RZ ;  /* 0x000100009a037824 */ /* 0x020fe200078e00ff */
        /* <DEDUP_REMOVED lines=8> */
.L_x_175:
[----:B------:R-:W-:Y:S05]  /*6710*/  BSYNC B1 ;  /* 0x0000000000017941 */ /* 0x000fea0003800000 */
.L_x_174:
[----:B0----5:R-:W-:Y:S01]  /*6720*/  IMAD.U32 R3, R154, 0x10000, RZ ;  /* 0x000100009a037824 */ /* 0x021fe200078e00ff */
[----:B------:R-:W-:Y:S01]  /*6730*/  ISETP.GT.AND P3, PT, R0, 0x10, P1 ;  /* 0x000000100000780c */ /* 0x000fe20000f64270 */
[----:B------:R-:W-:Y:S02]  /*6740*/  BSSY B1, `(.L_x_176) ;  /* 0x0000007000017945 */ /* 0x000fe40003800000 */
[----:B--2---:R-:W-:-:S04]  /*6750*/  FMUL R12, R3, R156 ;  /* 0x0000009c030c7220 */ /* 0x004fc80000400000 */
[----:B------:R-:W-:-:S05]  /*6760*/  FFMA R12, R33, R155, R12 ;  /* 0x0000009b210c7223 */ /* 0x000fca000000000c */
[----:B------:R-:W-:-:S05]  /*6770*/  F2FP.BF16.F32.PACK_AB R12, RZ, R12 ;  /* 0x0000000cff0c723e */ /* 0x000fca00000010ff */
[----:B------:R0:W-:Y:S01]  /*6780*/  @P2 STG.E.U16 desc[UR36][R6.64+0x22], R12 ;  /* 0x0000220c06002986 */ /* 0x0001e2000c101524 */
[----:B------:R-:W-:Y:S05]  /*6790*/  @!P3 BRA `(.L_x_177) ;  /* 0x000000000004b947 */ /* 0x000fea0003800000 */
[----:B------:R2:W5:Y:S02]  /*67a0*/  LDG.E.LTC128B.U16 R154, desc[UR36][R10.64+0x20] ;  /* 0x000020240a9a7981 */ /* 0x000564000c1e1520 */
.L_x_177:
[----:B------:R-:W-:Y:S05]  /*67b0*/  BSYNC B1 ;  /* 0x0000000000017941 */ /* 0x000fea0003800000 */
.L_x_176:
        /* <DEDUP_REMOVED lines=9> */
.L_x_179:
[----:B------:R-:W-:Y:S05]  /*6850*/  BSYNC B1 ;  /* 0x0000000000017941 */ /* 0x000fea0003800000 */
.L_x_178:
[----:B0----5:R-:W-:Y:S01]  /*6860*/  IMAD.U32 R3, R154, 0x10000, RZ ;  /* 0x000100009a037824 */ /* 0x021fe200078e00ff */
        /* <DEDUP_REMOVED lines=8> */
.L_x_181:
[----:B------:R-:W-:Y:S05]  /*68f0*/  BSYNC B1 ;  /* 0x0000000000017941 */ /* 0x000fea0003800000 */
.L_x_180:
        /* <DEDUP_REMOVED lines=9> */
.L_x_183:
[----:B------:R-:W-:Y:S05]  /*6990*/  BSYNC B1 ;  /* 0x0000000000017941 */ /* 0x000fea0003800000 */
.L_x_182:
        /* <DEDUP_REMOVED lines=9> */
.L_x_185:
[----:B------:R-:W-:Y:S05]  /*6a30*/  BSYNC B1 ;  /* 0x0000000000017941 */ /* 0x000fea0003800000 */
.L_x_184:
        /* <DEDUP_REMOVED lines=9> */
.L_x_187:
[----:B------:R-:W-:Y:S05]  /*6ad0*/  BSYNC B1 ;  /* 0x0000000000017941 */ /* 0x000fea0003800000 */
.L_x_186:
        /* <DEDUP_REMOVED lines=9> */
.L_x_189:
[----:B------:R-:W-:Y:S05]  /*6b70*/  BSYNC B1 ;  /* 0x0000000000017941 */ /* 0x000fea0003800000 */
.L_x_188:
[----:B-----5:R-:W-:Y:S01]  /*6b80*/  SHF.L.U32 R3, R154, 0x10, RZ ;  /* 0x000000109a037819 */ /* 0x020fe200000006ff */
        /* <DEDUP_REMOVED lines=8> */
.L_x_191:
[----:B------:R-:W-:Y:S05]  /*6c10*/  BSYNC B1 ;  /* 0x0000000000017941 */ /* 0x000fea0003800000 */
.L_x_190:
        /* <DEDUP_REMOVED lines=9> */
.L_x_193:
[----:B------:R-:W-:Y:S05]  /*6cb0*/  BSYNC B1 ;  /* 0x0000000000017941 */ /* 0x000fea0003800000 */
.L_x_192:
        /* <DEDUP_REMOVED lines=9> */
.L_x_195:
[----:B------:R-:W-:Y:S05]  /*6d50*/  BSYNC B1 ;  /* 0x0000000000017941 */ /* 0x000fea0003800000 */
.L_x_194:
        /* <DEDUP_REMOVED lines=9> */
.L_x_197:
[----:B------:R-:W-:Y:S05]  /*6df0*/  BSYNC B1 ;  /* 0x0000000000017941 */ /* 0x000fea0003800000 */
.L_x_196:
        /* <DEDUP_REMOVED lines=9> */
.L_x_199:
[----:B------:R-:W-:Y:S05]  /*6e90*/  BSYNC B1 ;  /* 0x0000000000017941 */ /* 0x000fea0003800000 */
.L_x_198:
        /* <DEDUP_REMOVED lines=9> */
.L_x_201:
[----:B------:R-:W-:Y:S05]  /*6f30*/  BSYNC B1 ;  /* 0x0000000000017941 */ /* 0x000fea0003800000 */
.L_x_200:
        /* <DEDUP_REMOVED lines=9> */
.L_x_203:
[----:B------:R-:W-:Y:S05]  /*6fd0*/  BSYNC B1 ;  /* 0x0000000000017941 */ /* 0x000fea0003800000 */
.L_x_202:
        /* <DEDUP_REMOVED lines=9> */
.L_x_205:
[----:B------:R-:W-:Y:S05]  /*7070*/  BSYNC B1 ;  /* 0x0000000000017941 */ /* 0x000fea0003800000 */
.L_x_204:
        /* <DEDUP_REMOVED lines=9> */
.L_x_207:
[----:B------:R-:W-:Y:S05]  /*7110*/  BSYNC B1 ;  /* 0x0000000000017941 */ /* 0x000fea0003800000 */
.L_x_206:
        /* <DEDUP_REMOVED lines=9> */
.L_x_209:
[----:B------:R-:W-:Y:S05]  /*71b0*/  BSYNC B1 ;  /* 0x0000000000017941 */ /* 0x000fea0003800000 */
.L_x_208:
        /* <DEDUP_REMOVED lines=9> */
.L_x_211:
[----:B------:R-:W-:Y:S05]  /*7250*/  BSYNC B1 ;  /* 0x0000000000017941 */ /* 0x000fea0003800000 */
.L_x_210:
        /* <DEDUP_REMOVED lines=9> */
.L_x_213:
[----:B------:R-:W-:Y:S05]  /*72f0*/  BSYNC B1 ;  /* 0x0000000000017941 */ /* 0x000fea0003800000 */
.L_x_212:
        /* <DEDUP_REMOVED lines=9> */
.L_x_215:
[----:B------:R-:W-:Y:S05]  /*7390*/  BSYNC B1 ;  /* 0x0000000000017941 */ /* 0x000fea0003800000 */
.L_x_214:
        /* <DEDUP_REMOVED lines=9> */
.L_x_217:
[----:B------:R-:W-:Y:S05]  /*7430*/  BSYNC B1 ;  /* 0x0000000000017941 */ /* 0x000fea0003800000 */
.L_x_216:
        /* <DEDUP_REMOVED lines=9> */
.L_x_219:
[----:B------:R-:W-:Y:S05]  /*74d0*/  BSYNC B1 ;  /* 0x0000000000017941 */ /* 0x000fea0003800000 */
.L_x_218:
        /* <DEDUP_REMOVED lines=9> */
.L_x_221:
[----:B------:R-:W-:Y:S05]  /*7570*/  BSYNC B1 ;  /* 0x0000000000017941 */ /* 0x000fea0003800000 */
.L_x_220:
        /* <DEDUP_REMOVED lines=9> */
.L_x_223:
[----:B------:R-:W-:Y:S05]  /*7610*/  BSYNC B1 ;  /* 0x0000000000017941 */ /* 0x000fea0003800000 */
.L_x_222:
        /* <DEDUP_REMOVED lines=9> */
.L_x_225:
[----:B------:R-:W-:Y:S05]  /*76b0*/  BSYNC B1 ;  /* 0x0000000000017941 */ /* 0x000fea0003800000 */
.L_x_224:
        /* <DEDUP_REMOVED lines=9> */
.L_x_227:
[----:B------:R-:W-:Y:S05]  /*7750*/  BSYNC B1 ;  /* 0x0000000000017941 */ /* 0x000fea0003800000 */
.L_x_226:
        /* <DEDUP_REMOVED lines=9> */
.L_x_229:
[----:B------:R-:W-:Y:S05]  /*77f0*/  BSYNC B1 ;  /* 0x0000000000017941 */ /* 0x000fea0003800000 */
.L_x_228:
        /* <DEDUP_REMOVED lines=9> */
.L_x_231:
[----:B------:R-:W-:Y:S05]  /*7890*/  BSYNC B1 ;  /* 0x0000000000017941 */ /* 0x000fea0003800000 */
.L_x_230:
        /* <DEDUP_REMOVED lines=9> */
.L_x_233:
[----:B------:R-:W-:Y:S05]  /*7930*/  BSYNC B1 ;  /* 0x0000000000017941 */ /* 0x000fea0003800000 */
.L_x_232:
        /* <DEDUP_REMOVED lines=9> */
.L_x_235:
[----:B------:R-:W-:Y:S05]  /*79d0*/  BSYNC B1 ;  /* 0x0000000000017941 */ /* 0x000fea0003800000 */
.L_x_234:
        /* <DEDUP_REMOVED lines=9> */
.L_x_237:
[----:B------:R-:W-:Y:S05]  /*7a70*/  BSYNC B1 ;  /* 0x0000000000017941 */ /* 0x000fea0003800000 */
.L_x_236:
        /* <DEDUP_REMOVED lines=9> */
.L_x_239:
[----:B------:R-:W-:Y:S05]  /*7b10*/  BSYNC B1 ;  /* 0x0000000000017941 */ /* 0x000fea0003800000 */
.L_x_238:
        /* <DEDUP_REMOVED lines=9> */
.L_x_241:
[----:B------:R-:W-:Y:S05]  /*7bb0*/  BSYNC B1 ;  /* 0x0000000000017941 */ /* 0x000fea0003800000 */
.L_x_240:
        /* <DEDUP_REMOVED lines=9> */
.L_x_243:
[----:B------:R-:W-:Y:S05]  /*7c50*/  BSYNC B1 ;  /* 0x0000000000017941 */ /* 0x000fea0003800000 */
.L_x_242:
        /* <DEDUP_REMOVED lines=9> */
.L_x_245:
[----:B------:R-:W-:Y:S05]  /*7cf0*/  BSYNC B1 ;  /* 0x0000000000017941 */ /* 0x000fea0003800000 */
.L_x_244:
        /* <DEDUP_REMOVED lines=9> */
.L_x_247:
[----:B------:R-:W-:Y:S05]  /*7d90*/  BSYNC B1 ;  /* 0x0000000000017941 */ /* 0x000fea0003800000 */
.L_x_246:
        /* <DEDUP_REMOVED lines=9> */
.L_x_249:
[----:B------:R-:W-:Y:S05]  /*7e30*/  BSYNC B1 ;  /* 0x0000000000017941 */ /* 0x000fea0003800000 */
.L_x_248:
        /* <DEDUP_REMOVED lines=9> */
.L_x_251:
[----:B------:R-:W-:Y:S05]  /*7ed0*/  BSYNC B1 ;  /* 0x0000000000017941 */ /* 0x000fea0003800000 */
.L_x_250:
        /* <DEDUP_REMOVED lines=9> */
.L_x_253:
[----:B------:R-:W-:Y:S05]  /*7f70*/  BSYNC B1 ;  /* 0x0000000000017941 */ /* 0x000fea0003800000 */
.L_x_252:
        /* <DEDUP_REMOVED lines=9> */
.L_x_255:
[----:B------:R-:W-:Y:S05]  /*8010*/  BSYNC B1 ;  /* 0x0000000000017941 */ /* 0x000fea0003800000 */
.L_x_254:
        /* <DEDUP_REMOVED lines=9> */
.L_x_257:
[----:B------:R-:W-:Y:S05]  /*80b0*/  BSYNC B1 ;  /* 0x0000000000017941 */ /* 0x000fea0003800000 */
.L_x_256:
        /* <DEDUP_REMOVED lines=9> */
.L_x_259:
[----:B------:R-:W-:Y:S05]  /*8150*/  BSYNC B1 ;  /* 0x0000000000017941 */ /* 0x000fea0003800000 */
.L_x_258:
        /* <DEDUP_REMOVED lines=9> */
.L_x_261:
[----:B------:R-:W-:Y:S05]  /*81f0*/  BSYNC B1 ;  /* 0x0000000000017941 */ /* 0x000fea0003800000 */
.L_x_260:
        /* <DEDUP_REMOVED lines=9> */
.L_x_263:
[----:B------:R-:W-:Y:S05]  /*8290*/  BSYNC B1 ;  /* 0x0000000000017941 */ /* 0x000fea0003800000 */
.L_x_262:
        /* <DEDUP_REMOVED lines=9> */
.L_x_265:
[----:B------:R-:W-:Y:S05]  /*8330*/  BSYNC B1 ;  /* 0x0000000000017941 */ /* 0x000fea0003800000 */
.L_x_264:
        /* <DEDUP_REMOVED lines=9> */
.L_x_267:
[----:B------:R-:W-:Y:S05]  /*83d0*/  BSYNC B1 ;  /* 0x0000000000017941 */ /* 0x000fea0003800000 */
.L_x_266:
        /* <DEDUP_REMOVED lines=9> */
.L_x_269:
[----:B------:R-:W-:Y:S05]  /*8470*/  BSYNC B1 ;  /* 0x0000000000017941 */ /* 0x000fea0003800000 */
.L_x_268:
        /* <DEDUP_REMOVED lines=9> */
.L_x_271:
[----:B------:R-:W-:Y:S05]  /*8510*/  BSYNC B1 ;  /* 0x0000000000017941 */ /* 0x000fea0003800000 */
.L_x_270:
        /* <DEDUP_REMOVED lines=9> */
.L_x_273:
[----:B------:R-:W-:Y:S05]  /*85b0*/  BSYNC B1 ;  /* 0x0000000000017941 */ /* 0x000fea0003800000 */
.L_x_272:
        /* <DEDUP_REMOVED lines=9> */
.L_x_275:
[----:B------:R-:W-:Y:S05]  /*8650*/  BSYNC B1 ;  /* 0x0000000000017941 */ /* 0x000fea0003800000 */
.L_x_274:
        /* <DEDUP_REMOVED lines=9> */
.L_x_277:
[----:B------:R-:W-:Y:S05]  /*86f0*/  BSYNC B1 ;  /* 0x0000000000017941 */ /* 0x000fea0003800000 */
.L_x_276:
        /* <DEDUP_REMOVED lines=9> */
.L_x_279:
[----:B------:R-:W-:Y:S05]  /*8790*/  BSYNC B1 ;  /* 0x0000000000017941 */ /* 0x000fea0003800000 */
.L_x_278:
[----:B0----5:R-:W-:Y:S01]  /*87a0*/  IMAD.U32 R3, R154, 0x10000, RZ ;  /* 0x000100009a037824 */ /* 0x021fe200078e00ff */
[----:B------:R-:W-:Y:S01]  /*87b0*/  ISETP.GT.AND P2, PT, R0, 0x78, P1 ;  /* 0x000000780000780c */ /* 0x000fe20000f44270 */
[----:B------:R-:W-:Y:S02]  /*87c0*/  BSSY B1, `(.L_x_280) ;  /* 0x0000007000017945 */ /* 0x000fe40003800000 */
[----:B-1----:R-:W-:-:S04]  /*87d0*/  FMUL R4, R3, R156 ;  /* 0x0000009c03047220 */ /* 0x002fc80000400000 */
[----:B------:R-:W-:-:S05]  /*87e0*/  FFMA R4, R85, R155, R4 ;  /* 0x0000009b55047223 */ /* 0x000fca0000000004 */
[----:B------:R-:W-:-:S05]  /*87f0*/  F2FP.BF16.F32.PACK_AB R4, RZ, R4 ;  /* 0x00000004ff04723e */ /* 0x000fca00000010ff */
[----:B------:R0:W-:Y:S01]  /*8800*/  @P0 STG.E.U16 desc[UR36][R6.64+0xf2], R4 ;  /* 0x0000f20406000986 */ /* 0x0001e2000c101524 */
[----:B------:R-:W-:Y:S05]  /*8810*/  @!P2 BRA `(.L_x_281) ;  /* 0x000000000004a947 */ /* 0x000fea0003800000 */
[----:B------:R1:W5:Y:S02]  /*8820*/  LDG.E.LTC128B.U16 R154, desc[UR36][R10.64+0xf0] ;  /* 0x0000f0240a9a7981 */ /* 0x000364000c1e1520 */
.L_x_281:
[----:B------:R-:W-:Y:S05]  /*8830*/  BSYNC B1 ;  /* 0x0000000000017941 */ /* 0x000fea0003800000 */
.L_x_280:
[----:B-----5:R-:W-:Y:S01]  /*8840*/  IMAD.U32 R3, R154, 0x10000, RZ ;  /* 0x000100009a037824 */ /* 0x020fe200078e00ff */
[----:B------:R-:W-:Y:S01]  /*8850*/  @P2 MOV R5, R9 ;  /* 0x0000000900052202 */ /* 0x000fe20000000f00 */
[----:B0-----:R-:W-:Y:S01]  /*8860*/  @P2 IMAD.MOV.U32 R4, RZ, RZ, R8 ;  /* 0x000000ffff042224 */ /* 0x001fe200078e0008 */
[----:B------:R-:W-:Y:S01]  /*8870*/  ISETP.GT.AND P1, PT, R0, 0x79, P1 ;  /* 0x000000790000780c */ /* 0x000fe20000f24270 */
[----:B------:R-:W-:Y:S01]  /*8880*/  FMUL R3, R3, R156 ;  /* 0x0000009c03037220 */ /* 0x000fe20000400000 */
[----:B------:R-:W-:Y:S03]  /*8890*/  BSSY B1, `(.L_x_282) ;  /* 0x0000006000017945 */ /* 0x000fe60003800000 */
[----:B------:R-:W-:-:S05]  /*88a0*/  FFMA R3, R86, R155, R3 ;  /* 0x0000009b56037223 */ /* 0x000fca0000000003 */
[----:B------:R-:W-:-:S05]  /*88b0*/  F2FP.BF16.F32.PACK_AB R3, RZ, R3 ;  /* 0x00000003ff03723e */ /* 0x000fca00000010ff */
[----:B------:R0:W-:Y:S01]  /*88c0*/  @P2 STG.E.U16 desc[UR36][R4.64+0xf0], R3 ;  /* 0x0000f00304002986 */ /* 0x0001e2000c101524 */
[----:B------:R-:W-:Y:S05]  /*88d0*/  @!P1 BRA `(.L_x_283) ;  /* 0x0000000000049947 */ /* 0x000fea0003800000 */
[----:B------:R0:W5:Y:S02]  /*88e0*/  LDG.E.LTC128B.U16 R154, desc[UR36][R10.64+0xf2] ;  /* 0x0000f2240a9a7981 */ /* 0x000164000c1e1520 */
.L_x_283:
[----:B------:R-:W-:Y:S05]  /*88f0*/  BSYNC B1 ;  /* 0x0000000000017941 */ /* 0x000fea0003800000 */
.L_x_282:
[----:B------:R-:W-:Y:S05]  /*8900*/  @!P1 BRA `(.L_x_284) ;  /* 0x00000024004c9947 */ /* 0x000fea0003800000 */
[----:B0----5:R-:W-:-:S04]  /*8910*/  IMAD.U32 R3, R154, 0x10000, RZ ;  /* 0x000100009a037824 */ /* 0x021fc800078e00ff */
[----:B------:R-:W-:-:S04]  /*8920*/  FMUL R0, R3, R156 ;  /* 0x0000009c03007220 */ /* 0x000fc80000400000 */
[----:B------:R-:W-:-:S05]  /*8930*/  FFMA R0, R87, R155, R0 ;  /* 0x0000009b57007223 */ /* 0x000fca0000000000 */
[----:B------:R-:W-:-:S05]  /*8940*/  F2FP.BF16.F32.PACK_AB R0, RZ, R0 ;  /* 0x00000000ff00723e */ /* 0x000fca00000010ff */
[----:B------:R0:W-:Y:S01]  /*8950*/  STG.E.U16 desc[UR36][R8.64+0xf2], R0 ;  /* 0x0000f20008007986 */ /* 0x0001e2000c101524 */
[----:B------:R-:W-:Y:S05]  /*8960*/  BRA `(.L_x_284) ;  /* 0x0000002400347947 */ /* 0x000fea0003800000 */
.L_x_33:
[----:B------:R-:W-:Y:S01]  /*8970*/  ULDC.64 UR4, c[0x0][0x5c0] ;  /* 0x0001700000047ab9 */ /* 0x000fe20000000a00 */
[-C--:B------:R-:W-:Y:S01]  /*8980*/  FMUL R88, R88, R155.reuse ;  /* 0x0000009b58587220 */ /* 0x080fe20000400000 */
[----:B------:R-:W-:Y:S01]  /*8990*/  LEA R6, P0, R168, UR4, 0x1 ;  /* 0x00000004a8067c11 */ /* 0x000fe2000f8008ff */
[----:B------:R-:W-:Y:S01]  /*89a0*/  IMAD.SHL.U32 R11, R4, 0x10, RZ ;  /* 0x00000010040b7824 */ /* 0x000fe200078e00ff */
[----:B------:R-:W-:Y:S01]  /*89b0*/  ISETP.GT.AND P2, PT, R0, 0x1, P3 ;  /* 0x000000010000780c */ /* 0x000fe20001f44270 */
[-C--:B------:R-:W-:Y:S01]  /*89c0*/  FMUL R89, R89, R155.reuse ;  /* 0x0000009b59597220 */ /* 0x080fe20000400000 */
[----:B------:R-:W-:Y:S01]  /*89d0*/  LEA.HI.X R7, R168, UR5, R167, 0x1, P0 ;  /* 0x00000005a8077c11 */ /* 0x000fe200080f0ca7 */
[-C--:B------:R-:W-:Y:S01]  /*89e0*/  FMUL R90, R90, R155.reuse ;  /* 0x0000009b5a5a7220 */ /* 0x080fe20000400000 */
[----:B------:R-:W-:Y:S01]  /*89f0*/  ISETP.GT.AND P0, PT, R3, 0x8, PT ;  /* 0x000000080300780c */ /* 0x000fe20003f04270 */
[-C--:B------:R-:W-:Y:S01]  /*8a00*/  FMUL R91, R91, R155.reuse ;  /* 0x0000009b5b5b7220 */ /* 0x080fe20000400000 */
[----:B------:R-:W-:Y:S01]  /*8a10*/  F2FP.BF16.F32.PACK_AB R88, RZ, R88 ;  /* 0x00000058ff58723e */ /* 0x000fe200000010ff */
[-C--:B------:R-:W-:Y:S01]  /*8a20*/  FMUL R92, R92, R155.reuse ;  /* 0x0000009b5c5c7220 */ /* 0x080fe20000400000 */
[----:B------:R-:W-:Y:S01]  /*8a30*/  ISETP.GT.AND P4, PT, R0, RZ, P0 ;  /* 0x000000ff0000720c */ /* 0x000fe20000784270 */
[-C--:B------:R-:W-:Y:S01]  /*8a40*/  FMUL R93, R93, R155.reuse ;  /* 0x0000009b5d5d7220 */ /* 0x080fe20000400000 */
[----:B------:R-:W-:Y:S01]  /*8a50*/  SHF.L.U64.HI R9, R4, 0x4, R5 ;  /* 0x0000000404097819 */ /* 0x000fe20000010205 */
[----:B------:R-:W-:Y:S01]  /*8a60*/  @P1 STG.E.U16 desc[UR36][R6.64], R88 ;  /* 0x0000005806001986 */ /* 0x000fe2000c101524 */
[----:B------:R-:W-:Y:S01]  /*8a70*/  IADD3 R12, P5, R11, R6, RZ ;  /* 0x000000060b0c7210 */ /* 0x000fe20007fbe0ff */
[-C--:B------:R-:W-:Y:S01]  /*8a80*/  FMUL R94, R94, R155.reuse ;  /* 0x0000009b5e5e7220 */ /* 0x080fe20000400000 */
[----:B------:R-:W-:Y:S01]  /*8a90*/  ISETP.GT.AND P1, PT, R0, 0x1, P0 ;  /* 0x000000010000780c */ /* 0x000fe20000724270 */
[----:B------:R-:W-:Y:S01]  /*8aa0*/  FMUL R95, R95, R155 ;  /* 0x0000009b5f5f7220 */ /* 0x000fe20000400000 */
[----:B------:R-:W-:Y:S01]  /*8ab0*/  F2FP.BF16.F32.PACK_AB R89, RZ, R89 ;  /* 0x00000059ff59723e */ /* 0x000fe200000010ff */
[----:B------:R-:W-:Y:S01]  /*8ac0*/  IMAD.X R13, R9, 0x1, R7, P5 ;  /* 0x00000001090d7824 */ /* 0x000fe200028e0607 */
[----:B------:R-:W-:Y:S01]  /*8ad0*/  F2FP.BF16.F32.PACK_AB R90, RZ, R90 ;  /* 0x0000005aff5a723e */ /* 0x000fe200000010ff */
[----:B------:R-:W-:Y:S01]  /*8ae0*/  FMUL R96, R96, R155 ;  /* 0x0000009b60607220 */ /* 0x000fe20000400000 */
[----:B------:R-:W-:Y:S01]  /*8af0*/  F2FP.BF16.F32.PACK_AB R91, RZ, R91 ;  /* 0x0000005bff5b723e */ /* 0x000fe200000010ff */
[----:B------:R-:W-:Y:S01]  /*8b00*/  @P2 STG.E.U16 desc[UR36][R6.64+0x2], R89 ;  /* 0x0000025906002986 */ /* 0x000fe2000c101524 */
[C---:B------:R-:W-:Y:S01]  /*8b10*/  ISETP.GT.AND P5, PT, R0.reuse, 0x9, P3 ;  /* 0x000000090000780c */ /* 0x040fe20001fa4270 */
[-C--:B------:R-:W-:Y:S01]  /*8b20*/  FMUL R97, R97, R155.reuse ;  /* 0x0000009b61617220 */ /* 0x080fe20000400000 */
[C---:B------:R-:W-:Y:S01]  /*8b30*/  ISETP.GT.AND P2, PT, R0.reuse, 0x8, P0 ;  /* 0x000000080000780c */ /* 0x040fe20000744270 */
[----:B------:R-:W-:Y:S01]  /*8b40*/  @P4 STG.E.U16 desc[UR36][R12.64], R90 ;  /* 0x0000005a0c004986 */ /* 0x000fe2000c101524 */
[----:B------:R-:W-:Y:S01]  /*8b50*/  ISETP.GT.AND P4, PT, R0, 0x8, P3 ;  /* 0x000000080000780c */ /* 0x000fe20001f84270 */
[-C--:B------:R-:W-:Y:S01]  /*8b60*/  FMUL R98, R98, R155.reuse ;  /* 0x0000009b62627220 */ /* 0x080fe20000400000 */
[----:B------:R-:W-:Y:S01]  /*8b70*/  F2FP.BF16.F32.PACK_AB R92, RZ, R92 ;  /* 0x0000005cff5c723e */ /* 0x000fe200000010ff */
[----:B------:R-:W-:Y:S01]  /*8b80*/  @P1 STG.E.U16 desc[UR36][R12.64+0x2], R91 ;  /* 0x0000025b0c001986 */ /* 0x000fe2000c101524 */
[----:B------:R-:W-:Y:S01]  /*8b90*/  ISETP.GT.AND P1, PT, R0, 0x9, P0 ;  /* 0x000000090000780c */ /* 0x000fe20000724270 */
[----:B------:R-:W-:Y:S01]  /*8ba0*/  FMUL R99, R99, R155 ;  /* 0x0000009b63637220 */ /* 0x000fe20000400000 */
[----:B------:R-:W-:Y:S01]  /*8bb0*/  F2FP.BF16.F32.PACK_AB R93, RZ, R93 ;  /* 0x0000005dff5d723e */ /* 0x000fe200000010ff */
[-C--:B------:R-:W-:Y:S01]  /*8bc0*/  FMUL R100, R100, R155.reuse ;  /* 0x0000009b64647220 */ /* 0x080fe20000400000 */
[----:B------:R-:W-:Y:S01]  /*8bd0*/  F2FP.BF16.F32.PACK_AB R94, RZ, R94 ;  /* 0x0000005eff5e723e */ /* 0x000fe200000010ff */
[----:B------:R-:W-:Y:S01]  /*8be0*/  FMUL R101, R101, R155 ;  /* 0x0000009b65657220 */ /* 0x000fe20000400000 */
[----:B------:R-:W-:Y:S01]  /*8bf0*/  F2FP.BF16.F32.PACK_AB R95, RZ, R95 ;  /* 0x0000005fff5f723e */ /* 0x000fe200000010ff */
[-C--:B------:R-:W-:Y:S01]  /*8c00*/  FMUL R102, R102, R155.reuse ;  /* 0x0000009b66667220 */ /* 0x080fe20000400000 */
[----:B------:R-:W-:Y:S01]  /*8c10*/  F2FP.BF16.F32.PACK_AB R96, RZ, R96 ;  /* 0x00000060ff60723e */ /* 0x000fe200000010ff */
[----:B------:R-:W-:Y:S01]  /*8c20*/  @P4 STG.E.U16 desc[UR36][R6.64+0x10], R92 ;  /* 0x0000105c06004986 */ /* 0x000fe2000c101524 */
[C---:B------:R-:W-:Y:S01]  /*8c30*/  ISETP.GT.AND P4, PT, R0.reuse, 0x10, P3 ;  /* 0x000000100000780c */ /* 0x040fe20001f84270 */
[----:B------:R-:W-:Y:S01]  /*8c40*/  FMUL R103, R103, R155 ;  /* 0x0000009b67677220 */ /* 0x000fe20000400000 */
[----:B------:R-:W-:Y:S01]  /*8c50*/  F2FP.BF16.F32.PACK_AB R97, RZ, R97 ;  /* 0x00000061ff61723e */ /* 0x000fe200000010ff */
[----:B------:R-:W-:Y:S01]  /*8c60*/  @P5 STG.E.U16 desc[UR36][R6.64+0x12], R93 ;  /* 0x0000125d06005986 */ /* 0x000fe2000c101524 */
[----:B------:R-:W-:Y:S01]  /*8c70*/  ISETP.GT.AND P5, PT, R0, 0x11, P0 ;  /* 0x000000110000780c */ /* 0x000fe200007a4270 */
        /* <DEDUP_REMOVED lines=74> */
[----:B------:R-:W-:Y:S01]  /*9120*/  FMUL R125, R125, R155 ;  /* 0x0000009b7d7d7220 */ /* 0x000fe20000400000 */
[----:B------:R-:W-:Y:S01]  /*9130*/  F2FP.BF16.F32.PACK_AB R119, RZ, R119 ;  /* 0x00000077ff77723e */ /* 0x000fe200000010ff */
[-C--:B------:R-:W-:Y:S01]  /*9140*/  FMUL R126, R126, R155.reuse ;  /* 0x0000009b7e7e7220 */ /* 0x080fe20000400000 */
[----:B------:R-:W-:Y:S01]  /*9150*/  F2FP.BF16.F32.PACK_AB R120, RZ, R120 ;  /* 0x00000078ff78723e */ /* 0x000fe200000010ff */
        /* <DEDUP_REMOVED lines=66> */
[----:B------:R-:W-:Y:S01]  /*9580*/  IMAD.SHL.U32 R23, R4, 0x100, RZ ;  /* 0x0000010004177824 */ /* 0x000fe200078e00ff */
[----:B------:R-:W-:Y:S01]  /*9590*/  F2FP.BF16.F32.PACK_AB R140, RZ, R140 ;  /* 0x0000008cff8c723e */ /* 0x000fe200000010ff */
[----:B------:R-:W-:Y:S01]  /*95a0*/  @P1 STG.E.U16 desc[UR36][R6.64+0x90], R124 ;  /* 0x0000907c06001986 */ /* 0x000fe2000c101524 */
[----:B------:R-:W-:Y:S01]  /*95b0*/  ISETP.GT.AND P1, PT, R0, 0x50, P3 ;  /* 0x000000500000780c */ /* 0x000fe20001f24270 */
[----:B------:R-:W-:Y:S01]  /*95c0*/  FMUL R146, R146, R155 ;  /* 0x0000009b92927220 */ /* 0x000fe20000400000 */
[----:B------:R-:W-:Y:S01]  /*95d0*/  F2FP.BF16.F32.PACK_AB R141, RZ, R141 ;  /* 0x0000008dff8d723e */ /* 0x000fe200000010ff */
[----:B------:R-:W-:Y:S01]  /*95e0*/  @P2 STG.E.U16 desc[UR36][R6.64+0x92], R125 ;  /* 0x0000927d06002986 */ /* 0x000fe2000c101524 */
[C---:B------:R-:W-:Y:S01]  /*95f0*/  ISETP.GT.AND P2, PT, R0.reuse, 0x51, P3 ;  /* 0x000000510000780c */ /* 0x040fe20001f44270 */
[-C--:B------:R-:W-:Y:S01]  /*9600*/  FMUL R147, R147, R155.reuse ;  /* 0x0000009b93937220 */ /* 0x080fe20000400000 */
        /* <DEDUP_REMOVED lines=11> */
[-C--:B------:R-:W-:Y:S01]  /*96c0*/  FMUL R150, R150, R155.reuse ;  /* 0x0000009b96967220 */ /* 0x080fe20000400000 */
[----:B------:R-:W-:Y:S01]  /*96d0*/  SHF.L.U64.HI R21, R4, 0x8, R5 ;  /* 0x0000000804157819 */ /* 0x000fe20000010205 */
[----:B------:R-:W-:Y:S01]  /*96e0*/  @P2 STG.E.U16 desc[UR36][R6.64+0xa2], R129 ;  /* 0x0000a28106002986 */ /* 0x000fe2000c101524 */
[C---:B------:R-:W-:Y:S01]  /*96f0*/  ISETP.GT.AND P2, PT, R0.reuse, 0x59, P3 ;  /* 0x000000590000780c */ /* 0x040fe20001f44270 */
        /* <DEDUP_REMOVED lines=58> */
[----:B------:R-:W-:Y:S01]  /*9aa0*/  @P2 STG.E.U16 desc[UR36][R12.64+0xd0], R142 ;  /* 0x0000d08e0c002986 */ /* 0x000fe2000c101524 */
[----:B------:R-:W-:Y:S01]  /*9ab0*/  F2FP.BF16.F32.PACK_AB R34, RZ, R34 ;  /* 0x00000022ff22723e */ /* 0x000fe200000010ff */
[----:B------:R-:W-:Y:S01]  /*9ac0*/  FMUL R40, R40, R155 ;  /* 0x0000009b28287220 */ /* 0x000fe20000400000 */
[----:B------:R-:W-:Y:S01]  /*9ad0*/  F2FP.BF16.F32.PACK_AB R35, RZ, R35 ;  /* 0x00000023ff23723e */ /* 0x000fe200000010ff */
        /* <DEDUP_REMOVED lines=8> */
[----:B------:R-:W-:Y:S01]  /*9b60*/  @P1 IMAD.MOV.U32 R4, RZ, RZ, R6 ;  /* 0x000000ffff041224 */ /* 0x000fe200078e0006 */
[----:B------:R-:W-:Y:S01]  /*9b70*/  F2FP.BF16.F32.PACK_AB R38, RZ, R38 ;  /* 0x00000026ff26723e */ /* 0x000fe200000010ff */
[----:B------:R-:W-:Y:S01]  /*9b80*/  @P1 IMAD.MOV.U32 R5, RZ, RZ, R7 ;  /* 0x000000ffff051224 */ /* 0x000fe200078e0007 */
[----:B------:R-:W-:Y:S01]  /*9b90*/  F2FP.BF16.F32.PACK_AB R39, RZ, R39 ;  /* 0x00000027ff27723e */ /* 0x000fe200000010ff */
[-C--:B------:R-:W-:Y:S01]  /*9ba0*/  FMUL R43, R43, R155.reuse ;  /* 0x0000009b2b2b7220 */ /* 0x080fe20000400000 */
[----:B------:R-:W-:Y:S01]  /*9bb0*/  F2FP.BF16.F32.PACK_AB R40, RZ, R40 ;  /* 0x00000028ff28723e */ /* 0x000fe200000010ff */
[-C--:B------:R-:W-:Y:S01]  /*9bc0*/  FMUL R44, R44, R155.reuse ;  /* 0x0000009b2c2c7220 */ /* 0x080fe20000400000 */
[----:B------:R0:W-:Y:S01]  /*9bd0*/  @P1 STG.E.U16 desc[UR36][R4.64+0xe2], R145 ;  /* 0x0000e29104001986 */ /* 0x0001e2000c101524 */
[----:B------:R-:W-:Y:S01]  /*9be0*/  IADD3 R14, P1, P2, R11, R6, R23 ;  /* 0x000000060b0e7210 */ /* 0x000fe20007a3e017 */
[----:B------:R-:W-:Y:S01]  /*9bf0*/  FMUL R45, R45, R155 ;  /* 0x0000009b2d2d7220 */ /* 0x000fe20000400000 */
[----:B------:R-:W-:Y:S01]  /*9c00*/  F2FP.BF16.F32.PACK_AB R41, RZ, R41 ;  /* 0x00000029ff29723e */ /* 0x000fe200000010ff */
[----:B------:R-:W-:Y:S01]  /*9c10*/  FMUL R46, R46, R155 ;  /* 0x0000009b2e2e7220 */ /* 0x000fe20000400000 */
[----:B------:R-:W-:Y:S01]  /*9c20*/  IADD3.X R15, R9, R7, R21, P1, P2 ;  /* 0x00000007090f7210 */ /* 0x000fe20000fe4415 */
[-C--:B------:R-:W-:Y:S01]  /*9c30*/  FMUL R47, R47, R155.reuse ;  /* 0x0000009b2f2f7220 */ /* 0x080fe20000400000 */
[C---:B------:R-:W-:Y:S01]  /*9c40*/  ISETP.GT.AND P1, PT, R3.reuse, 0x80, PT ;  /* 0x000000800300780c */ /* 0x040fe20003f24270 */
[-C--:B------:R-:W-:Y:S01]  /*9c50*/  FMUL R48, R48, R155.reuse ;  /* 0x0000009b30307220 */ /* 0x080fe20000400000 */
[----:B------:R-:W-:Y:S01]  /*9c60*/  ISETP.GT.AND P2, PT, R3, 0x88, PT ;  /* 0x000000880300780c */ /* 0x000fe20003f44270 */
[----:B------:R-:W-:Y:S01]  /*9c70*/  FMUL R49, R49, R155 ;  /* 0x0000009b31317220 */ /* 0x000fe20000400000 */
[----:B------:R-:W-:Y:S01]  /*9c80*/  F2FP.BF16.F32.PACK_AB R42, RZ, R42 ;  /* 0x0000002aff2a723e */ /* 0x000fe200000010ff */
[----:B0-----:R-:W-:Y:S01]  /*9c90*/  @P5 IMAD.MOV.U32 R4, RZ, RZ, R12 ;  /* 0x000000ffff045224 */ /* 0x001fe200078e000c */
[----:B------:R-:W-:Y:S01]  /*9ca0*/  F2FP.BF16.F32.PACK_AB R43, RZ, R43 ;  /* 0x0000002bff2b723e */ /* 0x000fe200000010ff */
[----:B------:R-:W-:Y:S01]  /*9cb0*/  @P5 IMAD.MOV.U32 R5, RZ, RZ, R13 ;  /* 0x000000ffff055224 */ /* 0x000fe200078e000d */
[----:B------:R-:W-:Y:S01]  /*9cc0*/  F2FP.BF16.F32.PACK_AB R44, RZ, R44 ;  /* 0x0000002cff2c723e */ /* 0x000fe200000010ff */
[----:B------:R-:W-:Y:S01]  /*9cd0*/  FMUL R50, R50, R155 ;  /* 0x0000009b32327220 */ /* 0x000fe20000400000 */
[----:B------:R-:W-:Y:S01]  /*9ce0*/  F2FP.BF16.F32.PACK_AB R45, RZ, R45 ;  /* 0x0000002dff2d723e */ /* 0x000fe200000010ff */
[-C--:B------:R-:W-:Y:S01]  /*9cf0*/  FMUL R51, R51, R155.reuse ;  /* 0x0000009b33337220 */ /* 0x080fe20000400000 */
[----:B------:R0:W-:Y:S01]  /*9d00*/  @P5 STG.E.U16 desc[UR36][R4.64+0xe0], R146 ;  /* 0x0000e09204005986 */ /* 0x0001e2000c101524 */
[----:B------:R-:W-:Y:S01]  /*9d10*/  ISETP.GT.AND P5, PT, R0, 0x78, P3 ;  /* 0x000000780000780c */ /* 0x000fe20001fa4270 */
[-C--:B------:R-:W-:Y:S01]  /*9d20*/  FMUL R52, R52, R155.reuse ;  /* 0x0000009b34347220 */ /* 0x080fe20000400000 */
[C---:B------:R-:W-:Y:S01]  /*9d30*/  ISETP.GT.AND P3, PT, R0.reuse, 0x79, P3 ;  /* 0x000000790000780c */ /* 0x040fe20001f64270 */
[----:B------:R-:W-:Y:S01]  /*9d40*/  @P4 STG.E.U16 desc[UR36][R12.64+0xe2], R147 ;  /* 0x0000e2930c004986 */ /* 0x000fe2000c101524 */
[C---:B------:R-:W-:Y:S01]  /*9d50*/  ISETP.GT.AND P4, PT, R0.reuse, 0x78, P0 ;  /* 0x000000780000780c */ /* 0x040fe20000784270 */
[-C--:B------:R-:W-:Y:S01]  /*9d60*/  FMUL R53, R53, R155.reuse ;  /* 0x0000009b35357220 */ /* 0x080fe20000400000 */
[----:B------:R-:W-:Y:S01]  /*9d70*/  ISETP.GT.AND P0, PT, R0, 0x79, P0 ;  /* 0x000000790000780c */ /* 0x000fe20000704270 */
[-C--:B------:R-:W-:Y:S01]  /*9d80*/  FMUL R54, R54, R155.reuse ;  /* 0x0000009b36367220 */ /* 0x080fe20000400000 */
[----:B------:R-:W-:Y:S01]  /*9d90*/  F2FP.BF16.F32.PACK_AB R46, RZ, R46 ;  /* 0x0000002eff2e723e */ /* 0x000fe200000010ff */
[----:B------:R-:W-:Y:S01]  /*9da0*/  FMUL R55, R55, R155 ;  /* 0x0000009b37377220 */ /* 0x000fe20000400000 */
[----:B------:R-:W-:Y:S01]  /*9db0*/  F2FP.BF16.F32.PACK_AB R47, RZ, R47 ;  /* 0x0000002fff2f723e */ /* 0x000fe200000010ff */
[-C--:B------:R-:W-:Y:S01]  /*9dc0*/  FMUL R56, R56, R155.reuse ;  /* 0x0000009b38387220 */ /* 0x080fe20000400000 */
[----:B------:R-:W-:Y:S01]  /*9dd0*/  F2FP.BF16.F32.PACK_AB R48, RZ, R48 ;  /* 0x00000030ff30723e */ /* 0x000fe200000010ff */
[----:B------:R-:W-:Y:S01]  /*9de0*/  @P5 STG.E.U16 desc[UR36][R6.64+0xf0], R148 ;  /* 0x0000f09406005986 */ /* 0x000fe2000c101524 */
[----:B0-----:R-:W-:Y:S01]  /*9df0*/  IADD3 R4, P5, R23, R6, RZ ;  /* 0x0000000617047210 */ /* 0x001fe20007fbe0ff */
[----:B------:R-:W-:Y:S01]  /*9e00*/  FMUL R57, R57, R155 ;  /* 0x0000009b39397220 */ /* 0x000fe20000400000 */
[----:B------:R-:W-:Y:S01]  /*9e10*/  F2FP.BF16.F32.PACK_AB R49, RZ, R49 ;  /* 0x00000031ff31723e */ /* 0x000fe200000010ff */
[----:B------:R0:W-:Y:S01]  /*9e20*/  @P3 STG.E.U16 desc[UR36][R6.64+0xf2], R149 ;  /* 0x0000f29506003986 */ /* 0x0001e2000c101524 */
[C---:B------:R-:W-:Y:S01]  /*9e30*/  ISETP.GT.AND P3, PT, R0.reuse, RZ, P1 ;  /* 0x000000ff0000720c */ /* 0x040fe20000f64270 */
[----:B------:R-:W-:Y:S01]  /*9e40*/  IMAD.X R5, R21, 0x1, R7, P5 ;  /* 0x0000000115057824 */ /* 0x000fe200028e0607 */
[C---:B------:R-:W-:Y:S01]  /*9e50*/  ISETP.GT.AND P5, PT, R0.reuse, RZ, P2 ;  /* 0x000000ff0000720c */ /* 0x040fe200017a4270 */
        /* <DEDUP_REMOVED lines=11> */
[-C--:B0-----:R-:W-:Y:S01]  /*9f10*/  IADD3 R6, P3, R11, R4.reuse, RZ ;  /* 0x000000040b067210 */ /* 0x081fe20007f7e0ff */
[----:B------:R-:W-:Y:S01]  /*9f20*/  FMUL R61, R61, R155 ;  /* 0x0000009b3d3d7220 */ /* 0x000fe20000400000 */
[----:B------:R-:W-:Y:S01]  /*9f30*/  F2FP.BF16.F32.PACK_AB R53, RZ, R53 ;  /* 0x00000035ff35723e */ /* 0x000fe200000010ff */
[----:B------:R-:W-:Y:S01]  /*9f40*/  @P4 STG.E.U16 desc[UR36][R4.64+0x2], R25 ;  /* 0x0000021904004986 */ /* 0x000fe2000c101524 */
[----:B------:R-:W-:Y:S01]  /*9f50*/  IADD3 R10, P4, R11, R4, RZ ;  /* 0x000000040b0a7210 */ /* 0x000fe20007f9e0ff */
[C-C-:B------:R-:W-:Y:S01]  /*9f60*/  IMAD.X R7, R9.reuse, 0x1, R5.reuse, P3 ;  /* 0x0000000109077824 */ /* 0x140fe200018e0605 */
[----:B------:R-:W-:Y:S01]  /*9f70*/  ISETP.GT.AND P3, PT, R0, 0x9, P2 ;  /* 0x000000090000780c */ /* 0x000fe20001764270 */
[-C--:B------:R-:W-:Y:S01]  /*9f80*/  FMUL R62, R62, R155.reuse ;  /* 0x0000009b3e3e7220 */ /* 0x080fe20000400000 */
[----:B------:R-:W-:Y:S01]  /*9f90*/  F2FP.BF16.F32.PACK_AB R54, RZ, R54 ;  /* 0x00000036ff36723e */ /* 0x000fe200000010ff */
[----:B------:R-:W-:Y:S01]  /*9fa0*/  IMAD.X R11, R9, 0x1, R5, P4 ;  /* 0x00000001090b7824 */ /* 0x000fe200020e0605 */
[----:B------:R-:W-:Y:S01]  /*9fb0*/  ISETP.GT.AND P4, PT, R0, 0x8, P1 ;  /* 0x000000080000780c */ /* 0x000fe20000f84270 */
[----:B------:R-:W-:Y:S01]  /*9fc0*/  FMUL R63, R63, R155 ;  /* 0x0000009b3f3f7220 */ /* 0x000fe20000400000 */
[----:B------:R-:W-:Y:S01]  /*9fd0*/  F2FP.BF16.F32.PACK_AB R55, RZ, R55 ;  /* 0x00000037ff37723e */ /* 0x000fe200000010ff */
[-C--:B------:R-:W-:Y:S01]  /*9fe0*/  FMUL R64, R64, R155.reuse ;  /* 0x0000009b40407220 */ /* 0x080fe20000400000 */
        /* <DEDUP_REMOVED lines=8> */
[-C--:B------:R-:W-:Y:S01]  /*a070*/  FMUL R67, R67, R155.reuse ;  /* 0x0000009b43437220 */ /* 0x080fe20000400000 */
[----:B------:R-:W-:Y:S01]  /*a080*/  @P4 STG.E.U16 desc[UR36][R4.64+0x10], R28 ;  /* 0x0000101c04004986 */ /* 0x000fe2000c101524 */
[----:B------:R-:W-:Y:S01]  /*a090*/  ISETP.GT.AND P4, PT, R0, 0x10, P1 ;  /* 0x000000100000780c */ /* 0x000fe20000f84270 */
[-C--:B------:R-:W-:Y:S01]  /*a0a0*/  FMUL R68, R68, R155.reuse ;  /* 0x0000009b44447220 */ /* 0x080fe20000400000 */
[----:B------:R-:W-:Y:S01]  /*a0b0*/  F2FP.BF16.F32.PACK_AB R58, RZ, R58 ;  /* 0x0000003aff3a723e */ /* 0x000fe200000010ff */
[-C--:B------:R-:W-:Y:S01]  /*a0c0*/  FMUL R69, R69, R155.reuse ;  /* 0x0000009b45457220 */ /* 0x080fe20000400000 */
[----:B------:R-:W-:Y:S01]  /*a0d0*/  @P5 STG.E.U16 desc[UR36][R4.64+0x12], R29 ;  /* 0x0000121d04005986 */ /* 0x000fe2000c101524 */
[----:B------:R-:W-:Y:S01]  /*a0e0*/  ISETP.GT.AND P5, PT, R0, 0x11, P1 ;  /* 0x000000110000780c */ /* 0x000fe20000fa4270 */
[----:B------:R-:W-:Y:S01]  /*a0f0*/  FMUL R70, R70, R155 ;  /* 0x0000009b46467220 */ /* 0x000fe20000400000 */
[----:B------:R-:W-:Y:S01]  /*a100*/  F2FP.BF16.F32.PACK_AB R59, RZ, R59 ;  /* 0x0000003bff3b723e */ /* 0x000fe200000010ff */
[----:B------:R0:W-:Y:S01]  /*a110*/  @P0 STG.E.U16 desc[UR36][R6.64+0x10], R30 ;  /* 0x0000101e06000986 */ /* 0x0001e2000c101524 */
        /* <DEDUP_REMOVED lines=13> */
[--C-:B0-----:R-:W-:Y:S01]  /*a1f0*/  @P0 IMAD.MOV.U32 R7, RZ, RZ, R15.reuse ;  /* 0x000000ffff070224 */ /* 0x101fe200078e000f */
[----:B------:R-:W-:Y:S01]  /*a200*/  @P0 MOV R6, R14 ;  /* 0x0000000e00060202 */ /* 0x000fe20000000f00 */
[----:B------:R-:W-:Y:S01]  /*a210*/  FMUL R74, R74, R155 ;  /* 0x0000009b4a4a7220 */ /* 0x000fe20000400000 */
[----:B------:R-:W-:Y:S01]  /*a220*/  F2FP.BF16.F32.PACK_AB R63, RZ, R63 ;  /* 0x0000003fff3f723e */ /* 0x000fe200000010ff */
[-C--:B------:R-:W-:Y:S01]  /*a230*/  FMUL R75, R75, R155.reuse ;  /* 0x0000009b4b4b7220 */ /* 0x080fe20000400000 */
[----:B------:R-:W-:Y:S01]  /*a240*/  F2FP.BF16.F32.PACK_AB R64, RZ, R64 ;  /* 0x00000040ff40723e */ /* 0x000fe200000010ff */
[----:B------:R0:W-:Y:S01]  /*a250*/  @P0 STG.E.U16 desc[UR36][R6.64+0x20], R34 ;  /* 0x0000202206000986 */ /* 0x0001e2000c101524 */
        /* <DEDUP_REMOVED lines=11> */
[--C-:B0-----:R-:W-:Y:S01]  /*a310*/  @P3 IMAD.MOV.U32 R6, RZ, RZ, R14.reuse ;  /* 0x000000ffff063224 */ /* 0x101fe200078e000e */
[----:B------:R-:W-:Y:S01]  /*a320*/  F2FP.BF16.F32.PACK_AB R70, RZ, R70 ;  /* 0x00000046ff46723e */ /* 0x000fe200000010ff */
[--C-:B------:R-:W-:Y:S01]  /*a330*/  @P3 IMAD.MOV.U32 R7, RZ, RZ, R15.reuse ;  /* 0x000000ffff073224 */ /* 0x100fe200078e000f */
[----:B------:R-:W-:Y:S01]  /*a340*/  F2FP.BF16.F32.PACK_AB R71, RZ, R71 ;  /* 0x00000047ff47723e */ /* 0x000fe200000010ff */
[-C--:B------:R-:W-:Y:S01]  /*a350*/  FMUL R81, R81, R155.reuse ;  /* 0x0000009b51517220 */ /* 0x080fe20000400000 */
[----:B------:R-:W-:Y:S01]  /*a360*/  F2FP.BF16.F32.PACK_AB R72, RZ, R72 ;  /* 0x00000048ff48723e */ /* 0x000fe200000010ff */
[-C--:B------:R-:W-:Y:S01]  /*a370*/  FMUL R82, R82, R155.reuse ;  /* 0x0000009b52527220 */ /* 0x080fe20000400000 */
[----:B------:R0:W-:Y:S01]  /*a380*/  @P3 STG.E.U16 desc[UR36][R6.64+0x22], R35 ;  /* 0x0000222306003986 */ /* 0x0001e2000c101524 */
        /* <DEDUP_REMOVED lines=11> */
[----:B0-----:R-:W-:Y:S01]  /*a440*/  @P0 IMAD.MOV.U32 R6, RZ, RZ, R14 ;  /* 0x000000ffff060224 */ /* 0x001fe200078e000e */
[----:B------:R-:W-:Y:S01]  /*a450*/  F2FP.BF16.F32.PACK_AB R76, RZ, R76 ;  /* 0x0000004cff4c723e */ /* 0x000fe200000010ff */
[----:B------:R-:W-:Y:S01]  /*a460*/  @P0 IMAD.MOV.U32 R7, RZ, RZ, R15 ;  /* 0x000000ffff070224 */ /* 0x000fe200078e000f */
[----:B------:R-:W-:Y:S01]  /*a470*/  F2FP.BF16.F32.PACK_AB R77, RZ, R77 ;  /* 0x0000004dff4d723e */ /* 0x000fe200000010ff */
[-C--:B------:R-:W-:Y:S01]  /*a480*/  FMUL R86, R86, R155.reuse ;  /* 0x0000009b56567220 */ /* 0x080fe20000400000 */
[----:B------:R-:W-:Y:S01]  /*a490*/  F2FP.BF16.F32.PACK_AB R78, RZ, R78 ;  /* 0x0000004eff4e723e */ /* 0x000fe200000010ff */
[----:B------:R-:W-:Y:S01]  /*a4a0*/  FMUL R87, R87, R155 ;  /* 0x0000009b57577220 */ /* 0x000fe20000400000 */
[----:B------:R0:W-:Y:S01]  /*a4b0*/  @P0 STG.E.U16 desc[UR36][R6.64+0x30], R38 ;  /* 0x0000302606000986 */ /* 0x0001e2000c101524 */
[----:B------:R-:W-:-:S02]  /*a4c0*/  ISETP.GT.AND P0, PT, R0, 0x20, P2 ;  /* 0x000000200000780c */ /* 0x000fc40001704270 */
[----:B------:R-:W-:Y:S02]  /*a4d0*/  F2FP.BF16.F32.PACK_AB R79, RZ, R79 ;  /* 0x0000004fff4f723e */ /* 0x000fe400000010ff */
[----:B------:R-:W-:Y:S02]  /*a4e0*/  F2FP.BF16.F32.PACK_AB R80, RZ, R80 ;  /* 0x00000050ff50723e */ /* 0x000fe400000010ff */
[----:B------:R-:W-:Y:S02]  /*a4f0*/  F2FP.BF16.F32.PACK_AB R81, RZ, R81 ;  /* 0x00000051ff51723e */ /* 0x000fe400000010ff */
[----:B------:R-:W-:Y:S02]  /*a500*/  F2FP.BF16.F32.PACK_AB R82, RZ, R82 ;  /* 0x00000052ff52723e */ /* 0x000fe400000010ff */
[----:B------:R-:W-:Y:S01]  /*a510*/  F2FP.BF16.F32.PACK_AB R83, RZ, R83 ;  /* 0x00000053ff53723e */ /* 0x000fe200000010ff */
[----:B0-----:R-:W-:Y:S01]  /*a520*/  @P3 IMAD.MOV.U32 R6, RZ, RZ, R14 ;  /* 0x000000ffff063224 */ /* 0x001fe200078e000e */
[----:B------:R-:W-:Y:S01]  /*a530*/  F2FP.BF16.F32.PACK_AB R84, RZ, R84 ;  /* 0x00000054ff54723e */ /* 0x000fe200000010ff */
[----:B------:R-:W-:Y:S01]  /*a540*/  @P3 IMAD.MOV.U32 R7, RZ, RZ, R15 ;  /* 0x000000ffff073224 */ /* 0x000fe200078e000f */
[----:B------:R-:W-:-:S02]  /*a550*/  F2FP.BF16.F32.PACK_AB R85, RZ, R85 ;  /* 0x00000055ff55723e */ /* 0x000fc400000010ff */
[----:B------:R-:W-:Y:S02]  /*a560*/  F2FP.BF16.F32.PACK_AB R86, RZ, R86 ;  /* 0x00000056ff56723e */ /* 0x000fe400000010ff */
[----:B------:R0:W-:Y:S01]  /*a570*/  @P3 STG.E.U16 desc[UR36][R6.64+0x32], R39 ;  /* 0x0000322706003986 */ /* 0x0001e2000c101524 */
[C---:B------:R-:W-:Y:S02]  /*a580*/  ISETP.GT.AND P3, PT, R0.reuse, 0x21, P2 ;  /* 0x000000210000780c */ /* 0x040fe40001764270 */
[----:B------:R-:W-:Y:S01]  /*a590*/  F2FP.BF16.F32.PACK_AB R87, RZ, R87 ;  /* 0x00000057ff57723e */ /* 0x000fe200000010ff */
[----:B------:R-:W-:Y:S01]  /*a5a0*/  @P4 STG.E.U16 desc[UR36][R4.64+0x40], R40 ;  /* 0x0000402804004986 */ /* 0x000fe2000c101524 */
[----:B------:R-:W-:-:S03]  /*a5b0*/  ISETP.GT.AND P4, PT, R0, 0x28, P1 ;  /* 0x000000280000780c */ /* 0x000fc60000f84270 */
[----:B------:R-:W-:Y:S01]  /*a5c0*/  @P5 STG.E.U16 desc[UR36][R4.64+0x42], R41 ;  /* 0x0000422904005986 */ /* 0x000fe2000c101524 */
[----:B------:R-:W-:Y:S01]  /*a5d0*/  ISETP.GT.AND P5, PT, R0, 0x29, P1 ;  /* 0x000000290000780c */ /* 0x000fe20000fa4270 */
[----:B0-----:R-:W-:Y:S02]  /*a5e0*/  @P0 IMAD.MOV.U32 R6, RZ, RZ, R14 ;  /* 0x000000ffff060224 */ /* 0x001fe400078e000e */
[----:B------:R-:W-:-:S05]  /*a5f0*/  @P0 IMAD.MOV.U32 R7, RZ, RZ, R15 ;  /* 0x000000ffff070224 */ /* 0x000fca00078e000f */
[----:B------:R0:W-:Y:S01]  /*a600*/  @P0 STG.E.U16 desc[UR36][R6.64+0x40], R42 ;  /* 0x0000402a06000986 */ /* 0x0001e2000c101524 */
[----:B------:R-:W-:Y:S01]  /*a610*/  ISETP.GT.AND P0, PT, R0, 0x28, P2 ;  /* 0x000000280000780c */ /* 0x000fe20001704270 */
[----:B0-----:R-:W-:Y:S02]  /*a620*/  @P3 IMAD.MOV.U32 R6, RZ, RZ, R14 ;  /* 0x000000ffff063224 */ /* 0x001fe400078e000e */
[----:B------:R-:W-:-:S05]  /*a630*/  @P3 IMAD.MOV.U32 R7, RZ, RZ, R15 ;  /* 0x000000ffff073224 */ /* 0x000fca00078e000f */
[----:B------:R0:W-:Y:S01]  /*a640*/  @P3 STG.E.U16 desc[UR36][R6.64+0x42], R43 ;  /* 0x0000422b06003986 */ /* 0x0001e2000c101524 */
[----:B------:R-:W-:-:S03]  /*a650*/  ISETP.GT.AND P3, PT, R0, 0x29, P2 ;  /* 0x000000290000780c */ /* 0x000fc60001764270 */
[----:B------:R-:W-:Y:S01]  /*a660*/  @P4 STG.E.U16 desc[UR36][R4.64+0x50], R44 ;  /* 0x0000502c04004986 */ /* 0x000fe2000c101524 */
[----:B------:R-:W-:-:S03]  /*a670*/  ISETP.GT.AND P4, PT, R0, 0x30, P1 ;  /* 0x000000300000780c */ /* 0x000fc60000f84270 */
[----:B------:R-:W-:Y:S01]  /*a680*/  @P5 STG.E.U16 desc[UR36][R4.64+0x52], R45 ;  /* 0x0000522d04005986 */ /* 0x000fe2000c101524 */
[----:B------:R-:W-:Y:S02]  /*a690*/  ISETP.GT.AND P5, PT, R0, 0x31, P1 ;  /* 0x000000310000780c */ /* 0x000fe40000fa4270 */
[----:B0-----:R-:W-:Y:S01]  /*a6a0*/  @P0 MOV R6, R14 ;  /* 0x0000000e00060202 */ /* 0x001fe20000000f00 */
        /* <DEDUP_REMOVED lines=102> */
[C---:B------:R-:W-:Y:S02]  /*ad10*/  ISETP.GT.AND P3, PT, R0.reuse, 0x78, P1 ;  /* 0x000000780000780c */ /* 0x040fe40000f64270 */
[C---:B------:R-:W-:Y:S01]  /*ad20*/  ISETP.GT.AND P1, PT, R0.reuse, 0x79, P1 ;  /* 0x000000790000780c */ /* 0x040fe20000f24270 */
[----:B------:R-:W-:Y:S01]  /*ad30*/  @P4 STG.E.U16 desc[UR36][R4.64+0xe0], R80 ;  /* 0x0000e05004004986 */ /* 0x000fe2000c101524 */
[----:B------:R-:W-:-:S03]  /*ad40*/  ISETP.GT.AND P4, PT, R0, 0x71, P2 ;  /* 0x000000710000780c */ /* 0x000fc60001784270 */
[----:B------:R-:W-:Y:S01]  /*ad50*/  @P5 STG.E.U16 desc[UR36][R4.64+0xe2], R81 ;  /* 0x0000e25104005986 */ /* 0x000fe2000c101524 */
[C---:B------:R-:W-:Y:S02]  /*ad60*/  ISETP.GT.AND P5, PT, R0.reuse, 0x78, P2 ;  /* 0x000000780000780c */ /* 0x040fe400017a4270 */
[----:B------:R-:W-:Y:S01]  /*ad70*/  ISETP.GT.AND P2, PT, R0, 0x79, P2 ;  /* 0x000000790000780c */ /* 0x000fe20001744270 */
[----:B0-----:R-:W-:Y:S01]  /*ad80*/  @P0 IMAD.MOV.U32 R7, RZ, RZ, R15 ;  /* 0x000000ffff070224 */ /* 0x001fe200078e000f */
[----:B------:R-:W-:-:S05]  /*ad90*/  @P0 MOV R6, R14 ;  /* 0x0000000e00060202 */ /* 0x000fca0000000f00 */
[----:B------:R0:W-:Y:S02]  /*ada0*/  @P0 STG.E.U16 desc[UR36][R6.64+0xe0], R82 ;  /* 0x0000e05206000986 */ /* 0x0001e4000c101524 */
[----:B0-----:R-:W-:Y:S02]  /*adb0*/  @P4 IMAD.MOV.U32 R6, RZ, RZ, R14 ;  /* 0x000000ffff064224 */ /* 0x001fe400078e000e */
[----:B------:R-:W-:-:S05]  /*adc0*/  @P4 IMAD.MOV.U32 R7, RZ, RZ, R15 ;  /* 0x000000ffff074224 */ /* 0x000fca00078e000f */
[----:B------:R-:W-:Y:S04]  /*add0*/  @P4 STG.E.U16 desc[UR36][R6.64+0xe2], R83 ;  /* 0x0000e25306004986 */ /* 0x000fe8000c101524 */
[----:B------:R-:W-:Y:S04]  /*ade0*/  @P3 STG.E.U16 desc[UR36][R4.64+0xf0], R84 ;  /* 0x0000f05404003986 */ /* 0x000fe8000c101524 */
[----:B------:R0:W-:Y:S02]  /*adf0*/  @P1 STG.E.U16 desc[UR36][R4.64+0xf2], R85 ;  /* 0x0000f25504001986 */ /* 0x0001e4000c101524 */
[----:B0-----:R-:W-:-:S02]  /*ae00*/  @P5 IMAD.MOV.U32 R4, RZ, RZ, R14 ;  /* 0x000000ffff045224 */ /* 0x001fc400078e000e */
[----:B------:R-:W-:-:S05]  /*ae10*/  @P5 IMAD.MOV.U32 R5, RZ, RZ, R15 ;  /* 0x000000ffff055224 */ /* 0x000fca00078e000f */
[----:B------:R0:W-:Y:S04]  /*ae20*/  @P5 STG.E.U16 desc[UR36][R4.64+0xf0], R86 ;  /* 0x0000f05604005986 */ /* 0x0001e8000c101524 */
[----:B------:R0:W-:Y:S02]  /*ae30*/  @P2 STG.E.U16 desc[UR36][R14.64+0xf2], R87 ;  /* 0x0000f2570e002986 */ /* 0x0001e4000c101524 */
.L_x_284:
[----:B------:R-:W-:Y:S05]  /*ae40*/  BSYNC B0 ;  /* 0x0000000000007941 */ /* 0x000fea0003800000 */
.L_x_32:
[----:B------:R-:W-:Y:S01]  /*ae50*/  ULDC UR4, c[0x0][0xc] ;  /* 0x0000030000047ab9 */ /* 0x000fe20000000800 */
[----:B------:R-:W-:Y:S01]  /*ae60*/  ULDC UR5, c[0x0][0x10] ;  /* 0x0000040000057ab9 */ /* 0x000fe20000000800 */
[----:B0-----:R-:W0:Y:S01]  /*ae70*/  LDC R3, c[0x0][0x14] ;  /* 0x00000500ff037b82 */ /* 0x001e220000000800 */
[----:B------:R-:W-:Y:S01]  /*ae80*/  UIMAD.WIDE.U32 UR4, UR4, UR5, URZ ;  /* 0x00000005040472a5 */ /* 0x000fe2000f8e003f */
[----:B------:R-:W-:Y:S01]  /*ae90*/  PRMT R0, RZ, 0x7610, R0 ;  /* 0x00007610ff007816 */ /* 0x000fe20000000000 */
[----:B-----5:R-:W-:Y:S02]  /*aea0*/  IMAD.MOV.U32 R154, RZ, RZ, -0x1 ;  /* 0xffffffffff9a7424 */ /* 0x020fe400078e00ff */
[----:B------:R-:W-:Y:S02]  /*aeb0*/  IMAD.MOV.U32 R23, RZ, RZ, -0x1 ;  /* 0xffffffffff177424 */ /* 0x000fe400078e00ff */
[----:B0-----:R-:W-:-:S04]  /*aec0*/  IMAD.WIDE.U32 R16, R3, UR4, R16 ;  /* 0x0000000403107c25 */ /* 0x001fc8000f8e0010 */
[----:B------:R-:W-:Y:S01]  /*aed0*/  IMAD R3, R3, UR5, RZ ;  /* 0x0000000503037c24 */ /* 0x000fe2000f8e02ff */
[----:B------:R-:W-:Y:S02]  /*aee0*/  ULDC.64 UR4, c[0x0][0x650] ;  /* 0x0001940000047ab9 */ /* 0x000fe40000000a00 */
[----:B------:R-:W-:Y:S01]  /*aef0*/  ISETP.GE.U32.AND P0, PT, R16, UR4, PT ;  /* 0x0000000410007c0c */ /* 0x000fe2000bf06070 */
[----:B------:R-:W-:-:S05]  /*af00*/  IMAD.IADD R17, R17, 0x1, R3 ;  /* 0x0000000111117824 */ /* 0x000fca00078e0203 */
[----:B------:R-:W-:-:S13]  /*af10*/  ISETP.GE.U32.AND.EX P0, PT, R17, UR5, PT, P0 ;  /* 0x0000000511007c0c */ /* 0x000fda000bf06100 */
[----:B------:R-:W-:Y:S05]  /*af20*/  @P0 BRA `(.L_x_285) ;  /* 0x0000000400640947 */ /* 0x000fea0003800000 */
[----:B------:R-:W0:Y:S01]  /*af30*/  S2R R12, SR_CTAID.X ;  /* 0x00000000000c7919 */ /* 0x000e220000002500 */
[----:B-12---:R-:W1:Y:S01]  /*af40*/  LDC.64 R10, c[0x0][0x628] ;  /* 0x00018a00ff0a7b82 */ /* 0x006e620000000a00 */
[----:B------:R-:W-:Y:S01]  /*af50*/  ULDC UR4, c[0x0][0x150] ;  /* 0x0000540000047ab9 */ /* 0x000fe20000000800 */
[----:B------:R-:W-:Y:S01]  /*af60*/  IMAD.MOV.U32 R8, RZ, RZ, R16 ;  /* 0x000000ffff087224 */ /* 0x000fe200078e0010 */
[----:B------:R-:W2:Y:S01]  /*af70*/  S2R R24, SR_CTAID.Y ;  /* 0x0000000000187919 */ /* 0x000ea20000002600 */
[----:B------:R-:W-:-:S04]  /*af80*/  IMAD.MOV.U32 R9, RZ, RZ, R17 ;  /* 0x000000ffff097224 */ /* 0x000fc800078e0011 */
[----:B------:R-:W2:Y:S08]  /*af90*/  LDC R21, c[0x0][0x144] ;  /* 0x00005100ff157b82 */ /* 0x000eb00000000800 */
[----:B------:R-:W2:Y:S08]  /*afa0*/  LDC R0, c[0x0][0x630] ;  /* 0x00018c00ff007b82 */ /* 0x000eb00000000800 */
[----:B------:R-:W2:Y:S01]  /*afb0*/  LDC.64 R14, c[0x0][0x620] ;  /* 0x00018800ff0e7b82 */ /* 0x000ea20000000a00 */
[----:B-1----:R-:W-:-:S04]  /*afc0*/  ISETP.NE.U32.AND P0, PT, R10, RZ, PT ;  /* 0x000000ff0a00720c */ /* 0x002fc80003f05070 */
[----:B------:R-:W-:Y:S02]  /*afd0*/  ISETP.NE.AND.EX P0, PT, R11, RZ, PT, P0 ;  /* 0x000000ff0b00720c */ /* 0x000fe40003f05300 */
[----:B0-----:R-:W-:-:S05]  /*afe0*/  I2FP.F32.U32 R3, R12 ;  /* 0x0000000c00037245 */ /* 0x001fca0000201000 */
[----:B------:R-:W-:-:S04]  /*aff0*/  FMUL R3, R3, UR4 ;  /* 0x0000000403037c20 */ /* 0x000fc80008400000 */
[----:B------:R0:W1:Y:S02]  /*b000*/  F2I.U32.TRUNC.NTZ R20, R3 ;  /* 0x0000000300147305 */ /* 0x000064000020f000 */
[----:B------:R-:W-:Y:S05]  /*b010*/  @!P0 BRA `(.L_x_286) ;  /* 0x0000000000288947 */ /* 0x000fea0003800000 */
[----:B0-----:R-:W0:Y:S02]  /*b020*/  LDC R3, c[0x0][0x634] ;  /* 0x00018d00ff037b82 */ /* 0x001e240000000800 */
        /* <DEDUP_REMOVED lines=9> */
.L_x_286:
[----:B------:R-:W5:Y:S01]  /*b0c0*/  LDC.64 R30, c[0x0][0x640] ;  /* 0x00019000ff1e7b82 */ /* 0x000f620000000a00 */
[-CC-:B--2---:R-:W-:Y:S01]  /*b0d0*/  SHF.R.U64 R23, R8, R0.reuse, R9.reuse ;  /* 0x0000000008177219 */ /* 0x184fe20000001209 */
[----:B-1----:R-:W-:Y:S01]  /*b0e0*/  IMAD.MOV R20, RZ, RZ, -R20 ;  /* 0x000000ffff147224 */ /* 0x002fe200078e0a14 */
[----:B------:R-:W-:Y:S01]  /*b0f0*/  SHF.R.U32.HI R0, RZ, R0, R9 ;  /* 0x00000000ff007219 */ /* 0x000fe20000011609 */
[----:B------:R-:W-:Y:S01]  /*b100*/  ULDC UR4, c[0x0][0x154] ;  /* 0x0000550000047ab9 */ /* 0x000fe20000000800 */
[----:B0-----:R-:W-:Y:S01]  /*b110*/  IADD3 R3, P0, RZ, -R23, RZ ;  /* 0x80000017ff037210 */ /* 0x001fe20007f1e0ff */
[----:B------:R-:W-:Y:S02]  /*b120*/  IMAD R26, R21, R20, R12 ;  /* 0x00000014151a7224 */ /* 0x000fe400078e020c */
[----:B------:R-:W0:Y:S01]  /*b130*/  LDC R6, c[0x0][0x618] ;  /* 0x00018600ff067b82 */ /* 0x000e220000000800 */
[----:B------:R-:W-:Y:S02]  /*b140*/  IMAD.MOV.U32 R7, RZ, RZ, 0x1 ;  /* 0x00000001ff077424 */ /* 0x000fe400078e00ff */
[----:B------:R-:W-:-:S04]  /*b150*/  IMAD.X R5, RZ, RZ, ~R0, P0 ;  /* 0x000000ffff057224 */ /* 0x000fc800000e0e00 */
[-C--:B------:R-:W-:Y:S01]  /*b160*/  IMAD R0, R5, R14.reuse, RZ ;  /* 0x0000000e05007224 */ /* 0x080fe200078e02ff */
[----:B------:R-:W1:Y:S01]  /*b170*/  LDC R8, c[0x0][0x608] ;  /* 0x00018200ff087b82 */ /* 0x000e620000000800 */
[----:B------:R-:W-:-:S04]  /*b180*/  IMAD.WIDE.U32 R4, R3, R14, R16 ;  /* 0x0000000e03047225 */ /* 0x000fc800078e0010 */
[----:B------:R-:W-:Y:S01]  /*b190*/  IMAD R3, R3, R15, R0 ;  /* 0x0000000f03037224 */ /* 0x000fe200078e0200 */
[----:B------:R-:W-:Y:S02]  /*b1a0*/  I2FP.F32.U32 R0, R24 ;  /* 0x0000001800007245 */ /* 0x000fe40000201000 */
[----:B------:R-:W2:Y:S01]  /*b1b0*/  LDC R28, c[0x0][0x658] ;  /* 0x00019600ff1c7b82 */ /* 0x000ea20000000800 */
[----:B------:R-:W-:Y:S01]  /*b1c0*/  IMAD.IADD R3, R5, 0x1, R3 ;  /* 0x0000000105037824 */ /* 0x000fe200078e0203 */
[----:B-----5:R-:W-:Y:S01]  /*b1d0*/  ISETP.NE.U32.AND P0, PT, R30, RZ, PT ;  /* 0x000000ff1e00720c */ /* 0x020fe20003f05070 */
[----:B------:R-:W-:Y:S01]  /*b1e0*/  FMUL R0, R0, UR4 ;  /* 0x0000000400007c20 */ /* 0x000fe20008400000 */
[----:B------:R-:W-:Y:S02]  /*b1f0*/  IMAD.MOV.U32 R5, RZ, RZ, -0x1 ;  /* 0xffffffffff057424 */ /* 0x000fe400078e00ff */
[----:B------:R-:W-:Y:S01]  /*b200*/  ISETP.NE.AND.EX P0, PT, R31, RZ, PT, P0 ;  /* 0x000000ff1f00720c */ /* 0x000fe20003f05300 */
[----:B------:R1:W2:Y:S01]  /*b210*/  F2I.U32.TRUNC.NTZ R13, R0 ;  /* 0x00000000000d7305 */ /* 0x0002a2000020f000 */
[----:B------:R-:W3:Y:S01]  /*b220*/  LDC R15, c[0x0][0x148] ;  /* 0x00005200ff0f7b82 */ /* 0x000ee20000000800 */
[----:B0-----:R-:W-:-:S02]  /*b230*/  SHF.R.U64 R12, R4, R6, R3 ;  /* 0x00000006040c7219 */ /* 0x001fc40000001203 */
[----:B------:R-:W-:-:S05]  /*b240*/  SHF.R.U32.HI R3, RZ, R6, R3 ;  /* 0x00000006ff037219 */ /* 0x000fca0000011603 */
[----:B------:R-:W0:Y:S01]  /*b250*/  LDC R20, c[0x0][0x600] ;  /* 0x00018000ff147b82 */ /* 0x000e220000000800 */
[-CC-:B-1----:R-:W-:Y:S02]  /*b260*/  SHF.R.U64 R10, R12, R8.reuse, R3.reuse ;  /* 0x000000080c0a7219 */ /* 0x182fe40000001203 */
[----:B------:R-:W-:-:S05]  /*b270*/  SHF.R.U32.HI R3, RZ, R8, R3 ;  /* 0x00000008ff037219 */ /* 0x000fca0000011603 */
[----:B------:R-:W1:Y:S01]  /*b280*/  LDC R21, c[0x0][0x648] ;  /* 0x00019200ff157b82 */ /* 0x000e620000000800 */
[-C--:B--2---:R-:W-:Y:S02]  /*b290*/  SHF.L.U32 R4, R5, R28.reuse, RZ ;  /* 0x0000001c05047219 */ /* 0x084fe400000006ff */
[-CC-:B------:R-:W-:Y:S02]  /*b2a0*/  SHF.R.U64 R14, R10, R28.reuse, R3.reuse ;  /* 0x0000001c0a0e7219 */ /* 0x180fe40000001203 */
[----:B------:R-:W-:Y:S02]  /*b2b0*/  SHF.R.U32.HI R5, RZ, R28, R3 ;  /* 0x0000001cff057219 */ /* 0x000fe40000011603 */
[----:B------:R-:W-:Y:S01]  /*b2c0*/  LOP3.LUT R153, RZ, R4, RZ, 0x33, !PT ;  /* 0x00000004ff997212 */ /* 0x000fe200078e33ff */
[----:B------:R-:W2:Y:S01]  /*b2d0*/  LDC R25, c[0x0][0x638] ;  /* 0x00018e00ff197b82 */ /* 0x000ea20000000800 */
[----:B------:R-:W-:Y:S01]  /*b2e0*/  SHF.L.U32 R28, R7, R28, RZ ;  /* 0x0000001c071c7219 */ /* 0x000fe200000006ff */
[----:B------:R-:W-:-:S06]  /*b2f0*/  IMAD.MOV.U32 R4, RZ, RZ, R14 ;  /* 0x000000ffff047224 */ /* 0x000fcc00078e000e */
[----:B------:R-:W0:Y:S01]  /*b300*/  LDC R27, c[0x0][0x610] ;  /* 0x00018400ff1b7b82 */ /* 0x000e220000000800 */
[----:B------:R-:W-:Y:S05]  /*b310*/  @!P0 BRA `(.L_x_287) ;  /* 0x0000000000288947 */ /* 0x000fea0003800000 */
[----:B------:R-:W5:Y:S02]  /*b320*/  LDC R3, c[0x0][0x64c] ;  /* 0x00019300ff037b82 */ /* 0x000f640000000800 */
[----:B-----5:R-:W-:-:S05]  /*b330*/  IADD3 R3, P0, R14, R3, RZ ;  /* 0x000000030e037210 */ /* 0x020fca0007f1e0ff */
        /* <DEDUP_REMOVED lines=8> */
.L_x_287:
[----:B------:R-:W-:Y:S01]  /*b3c0*/  ISETP.NE.AND P0, PT, R2, 0x1, PT ;  /* 0x000000010200780c */ /* 0x000fe20003f05270 */
[----:B------:R-:W-:Y:S01]  /*b3d0*/  IMAD.MOV R13, RZ, RZ, -R13 ;  /* 0x000000ffff0d7224 */ /* 0x000fe200078e0a0d */
[----:B-1----:R-:W-:Y:S02]  /*b3e0*/  SHF.R.U64 R0, R4, R21, R5 ;  /* 0x0000001504007219 */ /* 0x002fe40000001205 */
[----:B------:R-:W-:Y:S02]  /*b3f0*/  LOP3.LUT R153, R10, R153, RZ, 0xc0, !PT ;  /* 0x000000990a997212 */ /* 0x000fe400078ec0ff */
[----:B0-----:R-:W-:Y:S01]  /*b400*/  IADD3 R5, R20, -0x1, RZ ;  /* 0xffffffff14057810 */ /* 0x001fe20007ffe0ff */
[----:B------:R-:W-:Y:S02]  /*b410*/  IMAD.MOV R3, RZ, RZ, -R0 ;  /* 0x000000ffff037224 */ /* 0x000fe400078e0a00 */
[----:B------:R-:W-:Y:S01]  /*b420*/  IMAD R153, R28, R0, R153 ;  /* 0x000000001c997224 */ /* 0x000fe200078e0299 */
[----:B------:R-:W-:Y:S01]  /*b430*/  LOP3.LUT R5, R12, R5, RZ, 0xc0, !PT ;  /* 0x000000050c057212 */ /* 0x000fe200078ec0ff */
[----:B--2---:R-:W-:-:S02]  /*b440*/  IMAD R0, R3, R25, R14 ;  /* 0x0000001903007224 */ /* 0x004fc400078e020e */
[----:B---3--:R-:W-:Y:S02]  /*b450*/  @P0 IMAD R26, R15, R13, R24 ;  /* 0x0000000d0f1a0224 */ /* 0x008fe400078e0218 */
[----:B------:R-:W-:Y:S02]  /*b460*/  IMAD R4, R0, R20, R5 ;  /* 0x0000001400047224 */ /* 0x000fe400078e0205 */
[----:B------:R-:W-:Y:S02]  /*b470*/  IMAD R153, R153, R27, R26 ;  /* 0x0000001b99997224 */ /* 0x000fe400078e021a */
[----:B------:R-:W-:-:S03]  /*b480*/  IMAD.MOV.U32 R3, RZ, RZ, 0x1 ;  /* 0x00000001ff037424 */ /* 0x000fc600078e00ff */
[----:B------:R-:W-:Y:S02]  /*b490*/  SEL R154, R4, R153, !P0 ;  /* 0x00000099049a7207 */ /* 0x000fe40004000000 */
[----:B------:R-:W-:Y:S02]  /*b4a0*/  PRMT R0, R3, 0x7610, R0 ;  /* 0x0000761003007816 */ /* 0x000fe40000000000 */
[----:B------:R-:W-:-:S07]  /*b4b0*/  SEL R153, R153, R4, !P0 ;  /* 0x0000000499997207 */ /* 0x000fce0004000000 */
.L_x_285:
[----:B------:R-:W-:-:S13]  /*b4c0*/  LOP3.LUT P0, RZ, R0, 0xff, RZ, 0xc0, !PT ;  /* 0x000000ff00ff7812 */ /* 0x000fda000780c0ff */
[----:B------:R-:W-:Y:S05]  /*b4d0*/  @P0 BRA `(.L_x_288) ;  /* 0xffffff5c00380947 */ /* 0x000fea000383ffff */
[----:B------:R-:W-:Y:S05]  /*b4e0*/  EXIT ;  /* 0x000000000000794d */ /* 0x000fea0003800000 */
.L_x_7:
[----:B0-----:R-:W-:Y:S01]  /*b4f0*/  ULDC.64 UR4, c[0x0][0x650] ;  /* 0x0001940000047ab9 */ /* 0x001fe20000000a00 */
        /* <DEDUP_REMOVED lines=25> */
.L_x_290:
[----:B------:R-:W0:Y:S01]  /*b690*/  LDC.64 R28, c[0x0][0x640] ;  /* 0x00019000ff1c7b82 */ /* 0x000e220000000a00 */
[-CC-:B------:R-:W-:Y:S01]  /*b6a0*/  SHF.R.U64 R21, R12, R6.reuse, R13.reuse ;  /* 0x000000060c157219 */ /* 0x180fe2000000120d */
[----:B------:R-:W-:Y:S01]  /*b6b0*/  IMAD.MOV.U32 R30, RZ, RZ, 0x1 ;  /* 0x00000001ff1e7424 */ /* 0x000fe200078e00ff */
[----:B------:R-:W-:Y:S02]  /*b6c0*/  SHF.R.U32.HI R6, RZ, R6, R13 ;  /* 0x00000006ff067219 */ /* 0x000fe4000001160d */
        /* <DEDUP_REMOVED lines=8> */
[----:B0-----:R-:W-:Y:S02]  /*b750*/  ISETP.NE.U32.AND P0, PT, R28, RZ, PT ;  /* 0x000000ff1c00720c */ /* 0x001fe40003f05070 */
[----:B------:R-:W-:Y:S02]  /*b760*/  IADD3 R9, R9, R11, RZ ;  /* 0x0000000b09097210 */ /* 0x000fe40007ffe0ff */
[----:B------:R-:W-:-:S03]  /*b770*/  ISETP.NE.AND.EX P0, PT, R29, RZ, PT, P0 ;  /* 0x000000ff1d00720c */ /* 0x000fc60003f05300 */
[----:B------:R-:W0:Y:S01]  /*b780*/  LDC R22, c[0x0][0x600] ;  /* 0x00018000ff167b82 */ /* 0x000e220000000800 */
[-CC-:B-1----:R-:W-:Y:S01]  /*b790*/  SHF.R.U64 R14, R8, R10.reuse, R9.reuse ;  /* 0x0000000a080e7219 */ /* 0x182fe20000001209 */
[----:B------:R-:W-:Y:S01]  /*b7a0*/  IMAD.MOV.U32 R8, RZ, RZ, -0x1 ;  /* 0xffffffffff087424 */ /* 0x000fe200078e00ff */
[----:B------:R-:W-:-:S05]  /*b7b0*/  SHF.R.U32.HI R9, RZ, R10, R9 ;  /* 0x0000000aff097219 */ /* 0x000fca0000011609 */
[----:B------:R-:W1:Y:S01]  /*b7c0*/  LDC R24, c[0x0][0x648] ;  /* 0x00019200ff187b82 */ /* 0x000e620000000800 */
[-CC-:B--2---:R-:W-:Y:S02]  /*b7d0*/  SHF.R.U64 R23, R14, R12.reuse, R9.reuse ;  /* 0x0000000c0e177219 */ /* 0x184fe40000001209 */
[----:B------:R-:W-:-:S05]  /*b7e0*/  SHF.R.U32.HI R6, RZ, R12, R9 ;  /* 0x0000000cff067219 */ /* 0x000fca0000011609 */
[----:B------:R-:W2:Y:S01]  /*b7f0*/  LDC R26, c[0x0][0x638] ;  /* 0x00018e00ff1a7b82 */ /* 0x000ea20000000800 */
[-C--:B---3--:R-:W-:Y:S02]  /*b800*/  SHF.L.U32 R8, R8, R27.reuse, RZ ;  /* 0x0000001b08087219 */ /* 0x088fe400000006ff */
[-CC-:B------:R-:W-:Y:S02]  /*b810*/  SHF.R.U64 R25, R23, R27.reuse, R6.reuse ;  /* 0x0000001b17197219 */ /* 0x180fe40000001206 */
[----:B------:R-:W-:Y:S02]  /*b820*/  LOP3.LUT R32, RZ, R8, RZ, 0x33, !PT ;  /* 0x00000008ff207212 */ /* 0x000fe400078e33ff */
[----:B------:R-:W-:Y:S01]  /*b830*/  SHF.R.U32.HI R9, RZ, R27, R6 ;  /* 0x0000001bff097219 */ /* 0x000fe20000011606 */
[----:B------:R-:W3:Y:S01]  /*b840*/  LDC R31, c[0x0][0x610] ;  /* 0x00018400ff1f7b82 */ /* 0x000ee20000000800 */
[----:B------:R-:W-:Y:S01]  /*b850*/  IMAD.MOV.U32 R8, RZ, RZ, R25 ;  /* 0x000000ffff087224 */ /* 0x000fe200078e0019 */
[----:B------:R-:W-:Y:S06]  /*b860*/  @!P0 BRA `(.L_x_291) ;  /* 0x0000000000288947 */ /* 0x000fec0003800000 */
        /* <DEDUP_REMOVED lines=10> */
.L_x_291:
[----:B------:R-:W-:Y:S01]  /*b910*/  ISETP.NE.AND P0, PT, R2, 0x1, PT ;  /* 0x000000010200780c */ /* 0x000fe20003f05270 */
[----:B------:R-:W-:Y:S01]  /*b920*/  IMAD.MOV.U32 R13, RZ, RZ, R21 ;  /* 0x000000ffff0d7224 */ /* 0x000fe200078e0015 */
[----:B-1----:R-:W-:Y:S01]  /*b930*/  SHF.R.U64 R6, R8, R24, R9 ;  /* 0x0000001808067219 */ /* 0x002fe20000001209 */
[----:B0-----:R-:W-:Y:S01]  /*b940*/  VIADD R9, R22, 0xffffffff ;  /* 0xffffffff16097836 */ /* 0x001fe20000000000 */
[----:B------:R-:W-:Y:S02]  /*b950*/  SHF.L.U32 R30, R30, R27, RZ ;  /* 0x0000001b1e1e7219 */ /* 0x000fe400000006ff */
[----:B------:R-:W-:Y:S01]  /*b960*/  LOP3.LUT R5, R23, R32, RZ, 0xc0, !PT ;  /* 0x0000002017057212 */ /* 0x000fe200078ec0ff */
[----:B------:R-:W-:-:S04]  /*b970*/  IMAD.MOV R8, RZ, RZ, -R6 ;  /* 0x000000ffff087224 */ /* 0x000fc800078e0a06 */
[----:B------:R-:W-:Y:S01]  /*b980*/  IMAD R6, R30, R6, R5 ;  /* 0x000000061e067224 */ /* 0x000fe200078e0205 */
[----:B------:R-:W-:Y:S01]  /*b990*/  LOP3.LUT R5, R14, R9, RZ, 0xc0, !PT ;  /* 0x000000090e057212 */ /* 0x000fe200078ec0ff */
[----:B------:R-:W-:Y:S02]  /*b9a0*/  @P0 IMAD R3, R7, R20, R4 ;  /* 0x0000001407030224 */ /* 0x000fe400078e0204 */
[----:B--2---:R-:W-:Y:S02]  /*b9b0*/  IMAD R4, R8, R26, R25 ;  /* 0x0000001a08047224 */ /* 0x004fe400078e0219 */
[----:B---3--:R-:W-:Y:S02]  /*b9c0*/  IMAD R3, R6, R31, R3 ;  /* 0x0000001f06037224 */ /* 0x008fe400078e0203 */
[----:B------:R-:W-:Y:S02]  /*b9d0*/  IMAD R4, R4, R22, R5 ;  /* 0x0000001604047224 */ /* 0x000fe400078e0205 */
[----:B------:R-:W-:-:S03]  /*b9e0*/  IMAD.MOV.U32 R8, RZ, RZ, 0x1 ;  /* 0x00000001ff087424 */ /* 0x000fc600078e00ff */
[----:B------:R-:W-:Y:S02]  /*b9f0*/  SEL R6, R4, R3, !P0 ;  /* 0x0000000304067207 */ /* 0x000fe40004000000 */
[----:B------:R-:W-:-:S07]  /*ba00*/  SEL R12, R3, R4, !P0 ;  /* 0x00000004030c7207 */ /* 0x000fce0004000000 */
.L_x_289:
[----:B------:R-:W-:-:S08]  /*ba10*/  NOP ;  /* 0x0000000000007918 */ /* 0x000fd00000000000 */
[----:B------:R-:W0:-:S00]  /*ba20*/  USETMAXREG.DEALLOC.CTAPOOL 0x28 ;  /* 0x00000028000079c8 */ /* 0x000e0000080e0500 */
[----:B0-----:R-:W-:-:S13]  /*ba30*/  ISETP.NE.AND P0, PT, R0, RZ, PT ;  /* 0x000000ff0000720c */ /* 0x001fda0003f05270 */
[----:B------:R-:W-:Y:S05]  /*ba40*/  @P0 EXIT ;  /* 0x000000000000094d */ /* 0x000fea0003800000 */
[----:B------:R-:W-:Y:S01]  /*ba50*/  LOP3.LUT P0, RZ, R8, 0xff, RZ, 0xc0, !PT ;  /* 0x000000ff08ff7812 */ /* 0x000fe2000780c0ff */
[----:B------:R-:W-:Y:S01]  /*ba60*/  IMAD.MOV.U32 R10, RZ, RZ, 0x1 ;  /* 0x00000001ff0a7424 */ /* 0x000fe200078e00ff */
[----:B------:R-:W-:-:S11]  /*ba70*/  MOV R9, RZ ;  /* 0x000000ff00097202 */ /* 0x000fd60000000f00 */
[----:B------:R-:W-:Y:S05]  /*ba80*/  @!P0 BRA `(.L_x_292) ;  /* 0x0000000c00b48947 */ /* 0x000fea0003800000 */
[----:B------:R-:W0:Y:S01]  /*ba90*/  LDC R0, c[0x0][0x28c] ;  /* 0x0000a300ff007b82 */ /* 0x000e220000000800 */
[----:B------:R-:W-:Y:S01]  /*baa0*/  ULDC UR5, c[0x0][0x658] ;  /* 0x0001960000057ab9 */ /* 0x000fe20000000800 */
[----:B------:R-:W-:Y:S01]  /*bab0*/  UMOV UR11, 0xffffffff ;  /* 0xffffffff000b7882 */ /* 0x000fe20000000000 */
[----:B------:R-:W-:Y:S01]  /*bac0*/  UMOV UR14, 0x1 ;  /* 0x00000001000e7882 */ /* 0x000fe20000000000 */
[----:B------:R-:W-:Y:S01]  /*bad0*/  USHF.L.U32 UR11, UR11, UR5, URZ ;  /* 0x000000050b0b7299 */ /* 0x000fe2000800063f */
[----:B------:R-:W-:Y:S01]  /*bae0*/  BSSY B0, `(.L_x_292) ;  /* 0x00000e7000007945 */ /* 0x000fe20003800000 */
[----:B------:R-:W-:Y:S01]  /*baf0*/  ULDC UR9, c[0x0][0xc] ;  /* 0x0000030000097ab9 */ /* 0x000fe20000000800 */
[----:B------:R-:W-:Y:S01]  /*bb00*/  ULDC UR12, c[0x0][0x10] ;  /* 0x00000400000c7ab9 */ /* 0x000fe20000000800 */
[----:B------:R-:W1:Y:S01]  /*bb10*/  S2UR UR8, SR_CgaCtaId ;  /* 0x00000000000879c3 */ /* 0x000e620000008800 */
[----:B------:R-:W-:Y:S01]  /*bb20*/  ULOP3.LUT UR13, URZ, UR11, URZ, 0x33, !UPT ;  /* 0x0000000b3f0d7292 */ /* 0x000fe2000f8e333f */
[----:B------:R-:W-:Y:S01]  /*bb30*/  LOP3.LUT R11, R19, 0x2, RZ, 0xfc, !PT ;  /* 0x00000002130b7812 */ /* 0x000fe200078efcff */
[----:B------:R-:W-:Y:S01]  /*bb40*/  IMAD.MOV.U32 R10, RZ, RZ, 0x1 ;  /* 0x00000001ff0a7424 */ /* 0x000fe200078e00ff */
[----:B------:R-:W-:Y:S01]  /*bb50*/  ULDC UR4, c[0x0][0x600] ;  /* 0x0001800000047ab9 */ /* 0x000fe20000000800 */
[----:B------:R-:W-:Y:S01]  /*bb60*/  IMAD.MOV.U32 R9, RZ, RZ, RZ ;  /* 0x000000ffff097224 */ /* 0x000fe200078e00ff */
[----:B------:R-:W-:Y:S01]  /*bb70*/  UMOV UR30, 0x5 ;  /* 0x00000005001e7882 */ /* 0x000fe20000000000 */
[----:B------:R-:W-:-:S02]  /*bb80*/  UIADD3 UR4, UR4, -0x1, URZ ;  /* 0xffffffff04047890 */ /* 0x000fc4000fffe03f */
[----:B------:R-:W-:Y:S01]  /*bb90*/  USHF.L.U32 UR5, UR14, UR5, URZ ;  /* 0x000000050e057299 */ /* 0x000fe2000800063f */
[----:B------:R-:W-:Y:S01]  /*bba0*/  ULDC.64 UR40, c[0x0][0x198] ;  /* 0x0000660000287ab9 */ /* 0x000fe20000000a00 */
[----:B0-----:R-:W-:-:S05]  /*bbb0*/  VIADD R0, R0, 0x7f ;  /* 0x0000007f00007836 */ /* 0x001fca0000000000 */
[----:B------:R-:W-:Y:S01]  /*bbc0*/  SHF.R.S32.HI R3, RZ, 0x1f, R0 ;  /* 0x0000001fff037819 */ /* 0x000fe20000011400 */
[----:B-1----:R-:W-:-:S03]  /*bbd0*/  ULOP3.LUT UR10, UR8, 0x1, URZ, 0xc0, !UPT ;  /* 0x00000001080a7892 */ /* 0x002fc6000f8ec03f */
[----:B------:R-:W-:Y:S01]  /*bbe0*/  LEA.HI R3, R3, R0, RZ, 0x7 ;  /* 0x0000000003037211 */ /* 0x000fe200078f38ff */
[----:B------:R-:W-:Y:S01]  /*bbf0*/  USHF.R.U32.HI UR37, URZ, 0x1, UR8 ;  /* 0x000000013f257899 */ /* 0x000fe20008011608 */
[----:B------:R-:W-:Y:S01]  /*bc00*/  IMAD.MOV.U32 R0, RZ, RZ, 0x1 ;  /* 0x00000001ff007424 */ /* 0x000fe200078e00ff */
[----:B------:R-:W-:Y:S01]  /*bc10*/  USHF.L.U32 UR6, UR8, 0x6, URZ ;  /* 0x0000000608067899 */ /* 0x000fe2000800063f */
[--C-:B------:R-:W-:Y:S01]  /*bc20*/  SHF.R.S32.HI R8, RZ, 0x7, R3.reuse ;  /* 0x00000007ff087819 */ /* 0x100fe20000011403 */
[----:B------:R-:W-:Y:S02]  /*bc30*/  USHF.L.U32 UR7, UR8, 0xc, URZ ;  /* 0x0000000c08077899 */ /* 0x000fe4000800063f */
[----:B------:R-:W-:Y:S01]  /*bc40*/  ULOP3.LUT UR8, UR8, 0xfffffffe, URZ, 0xc0, !UPT ;  /* 0xfffffffe08087892 */ /* 0x000fe2000f8ec03f */
[----:B------:R-:W-:Y:S01]  /*bc50*/  PRMT R3, R0, 0x7610, R3 ;  /* 0x0000761000037816 */ /* 0x000fe20000000003 */
[----:B------:R-:W-:Y:S01]  /*bc60*/  UISETP.GT.U32.AND UP0, UPT, UR10, 0xffff, UPT ;  /* 0x0000ffff0a00788c */ /* 0x000fe2000bf04070 */
[----:B------:R-:W-:Y:S01]  /*bc70*/  VIADD R0, R8, 0x1 ;  /* 0x0000000108007836 */ /* 0x000fe20000000000 */
[----:B------:R-:W-:-:S02]  /*bc80*/  USHF.L.U32 UR21, UR14, UR8, URZ ;  /* 0x000000080e157299 */ /* 0x000fc4000800063f */
[----:B------:R-:W-:Y:S02]  /*bc90*/  ULOP3.LUT UR11, UR8, 0x1, URZ, 0xfc, !UPT ;  /* 0x00000001080b7892 */ /* 0x000fe4000f8efc3f */
[----:B------:R-:W-:Y:S02]  /*bca0*/  UIMAD.WIDE.U32 UR8, UR9, UR12, URZ ;  /* 0x0000000c090872a5 */ /* 0x000fe4000f8e003f */
[----:B------:R-:W-:Y:S01]  /*bcb0*/  USEL UR10, UR10, 0xffff, !UP0 ;  /* 0x0000ffff0a0a7887 */ /* 0x000fe2000c000000 */
[----:B------:R-:W-:Y:S01]  /*bcc0*/  ULDC UR12, c[0x0][0x14] ;  /* 0x00000500000c7ab9 */ /* 0x000fe20000000800 */
[----:B------:R-:W-:Y:S02]  /*bcd0*/  USHF.L.U32 UR11, UR14, UR11, URZ ;  /* 0x0000000b0e0b7299 */ /* 0x000fe4000800063f */
[----:B------:R-:W-:Y:S02]  /*bce0*/  UIMAD.WIDE.U32 UR38, UR8, UR12, URZ ;  /* 0x0000000c082672a5 */ /* 0x000fe4000f8e003f */
[----:B------:R-:W-:-:S02]  /*bcf0*/  UIMAD UR29, UR9, UR12, URZ ;  /* 0x0000000c091d72a4 */ /* 0x000fc4000f8e023f */
[----:B------:R-:W-:Y:S02]  /*bd00*/  ULOP3.LUT UR10, UR10, 0xffff, URZ, 0xc0, !UPT ;  /* 0x0000ffff0a0a7892 */ /* 0x000fe4000f8ec03f */
[----:B------:R-:W-:Y:S02]  /*bd10*/  ULOP3.LUT UR6, UR6, 0x40, URZ, 0xc0, !UPT ;  /* 0x0000004006067892 */ /* 0x000fe4000f8ec03f */
[----:B------:R-:W-:Y:S02]  /*bd20*/  ULOP3.LUT UR7, UR7, 0x1000, URZ, 0xc0, !UPT ;  /* 0x0000100007077892 */ /* 0x000fe4000f8ec03f */
[----:B------:R-:W-:Y:S02]  /*bd30*/  ULOP3.LUT UR21, UR21, UR11, URZ, 0xfc, !UPT ;  /* 0x0000000b15157292 */ /* 0x000fe4000f8efc3f */
[----:B------:R-:W-:Y:S02]  /*bd40*/  UIADD3 UR29, UR39, UR29, URZ ;  /* 0x0000001d271d7290 */ /* 0x000fe4000fffe03f */
[----:B------:R-:W-:-:S12]  /*bd50*/  USHF.L.U32 UR30, UR30, UR10, URZ ;  /* 0x0000000a1e1e7299 */ /* 0x000fd8000800063f */
.L_x_303:
[----:B------:R-:W-:-:S03]  /*bd60*/  UMOV UR8, 0xffffffff ;  /* 0xffffffff00087882 */ /* 0x000fc60000000000 */
[----:B------:R-:W-:Y:S05]  /*bd70*/  BRA.DIV UR8, `(.L_x_293) ;  /* 0x0000000e08987947 */ /* 0x000fea000b800000 */
[----:B------:R-:W-:-:S13]  /*bd80*/  ELECT P6, URZ, PT ;  /* 0x00000000003f782f */ /* 0x000fda00038c0000 */
.L_x_312:
[----:B------:R-:W0:Y:S01]  /*bd90*/  LDC R4, c[0x0][0x28c] ;  /* 0x0000a300ff047b82 */ /* 0x000e220000000800 */
[----:B------:R-:W-:Y:S01]  /*bda0*/  BSSY B1, `(.L_x_294) ;  /* 0x0000048000017945 */ /* 0x000fe20003800000 */
[----:B0-----:R-:W-:-:S13]  /*bdb0*/  ISETP.LT.OR P6, PT, R4, 0x1, !P6 ;  /* 0x000000010400780c */ /* 0x001fda00077c1670 */
[----:B------:R-:W-:Y:S05]  /*bdc0*/  @P6 BRA `(.L_x_295) ;  /* 0x0000000400146947 */ /* 0x000fea0003800000 */
[----:B------:R-:W-:Y:S01]  /*bdd0*/  LEA R12, R12, UR37, 0x1 ;  /* 0x000000250c0c7c11 */ /* 0x000fe2000f8e08ff */
[----:B------:R-:W-:Y:S01]  /*bde0*/  IMAD.MOV.U32 R22, RZ, RZ, RZ ;  /* 0x000000ffff167224 */ /* 0x000fe200078e00ff */
[----:B------:R-:W-:Y:S01]  /*bdf0*/  LEA R15, R6, UR6, 0x7 ;  /* 0x00000006060f7c11 */ /* 0x000fe2000f8e38ff */
[----:B------:R-:W-:Y:S02]  /*be00*/  IMAD.MOV.U32 R4, RZ, RZ, R0 ;  /* 0x000000ffff047224 */ /* 0x000fe400078e0000 */
[----:B------:R-:W-:Y:S02]  /*be10*/  IMAD.MOV.U32 R5, RZ, RZ, R10 ;  /* 0x000000ffff057224 */ /* 0x000fe400078e000a */
[----:B------:R-:W-:Y:S02]  /*be20*/  IMAD.MOV.U32 R6, RZ, RZ, R9 ;  /* 0x000000ffff067224 */ /* 0x000fe400078e0009 */
[----:B------:R-:W-:-:S07]  /*be30*/  IMAD.SHL.U32 R14, R12, 0x80, RZ ;  /* 0x000000800c0e7824 */ /* 0x000fce00078e00ff */
.L_x_298:
[----:B------:R-:W0:Y:S01]  /*be40*/  S2R R12, SR_CgaCtaId ;  /* 0x00000000000c7919 */ /* 0x000e220000008800 */
[----:B------:R-:W-:Y:S02]  /*be50*/  MOV R7, 0x400 ;  /* 0x0000040000077802 */ /* 0x000fe40000000f00 */
[----:B------:R-:W-:Y:S02]  /*be60*/  LOP3.LUT P1, RZ, R18, 0x7f, RZ, 0xc0, !PT ;  /* 0x0000007f12ff7812 */ /* 0x000fe4000782c0ff */
[----:B0-----:R-:W-:Y:S02]  /*be70*/  LEA R21, R12, R7, 0x18 ;  /* 0x000000070c157211 */ /* 0x001fe400078ec0ff */
[----:B------:R-:W-:-:S09]  /*be80*/  SHF.L.U32 R7, R5, 0x1f, RZ ;  /* 0x0000001f05077819 */ /* 0x000fd200000006ff */
[----:B------:R-:W0:Y:S01]  /*be90*/  @!P1 LDC R12, c[0x0][0x500] ;  /* 0x00014000ff0c9b82 */ /* 0x000e220000000800 */
[----:B------:R-:W-:-:S04]  /*bea0*/  IMAD R20, R6, 0x8, R21 ;  /* 0x0000000806147824 */ /* 0x000fc800078e0215 */
[----:B------:R-:W1:Y:S02]  /*beb0*/  SYNCS.PHASECHK.TRANS64.TRYWAIT P0, [R20+URZ+0x10], R7 ;  /* 0x00001007140075a7 */ /* 0x000e64000800017f */
[----:B-1----:R-:W-:Y:S05]  /*bec0*/  @!P0 BRA `(.L_x_296) ;  /* 0x0000000c00648947 */ /* 0x002fea0003800000 */
.L_x_313:
[----:B-1----:R-:W-:Y:S01]  /*bed0*/  PRMT R7, R11, 0x9910, RZ ;  /* 0x000099100b077816 */ /* 0x002fe200000000ff */
[----:B0-----:R0:W-:Y:S03]  /*bee0*/  @!P1 SYNCS.ARRIVE.TRANS64 RZ, [R20+URZ], R12 ;  /* 0x0000000c14ff99a7 */ /* 0x0011e6000800003f */
[----:B------:R-:W-:-:S13]  /*bef0*/  ISETP.NE.AND P0, PT, R7, 0x2, PT ;  /* 0x000000020700780c */ /* 0x000fda0003f05270 */
[----:B0-----:R-:W-:Y:S05]  /*bf00*/  @P0 BRA `(.L_x_297) ;  /* 0x0000000000040947 */ /* 0x001fea0003800000 */
[----:B------:R-:W-:Y:S01]  /*bf10*/  BPT.TRAP 0x1 ;  /* 0x000000040000795c */ /* 0x000fe20000300000 */
.L_x_297:
[----:B------:R-:W-:Y:S01]  /*bf20*/  LEA R7, R6, UR37, 0x2 ;  /* 0x0000002506077c11 */ /* 0x000fe2000f8e10ff */
[----:B------:R-:W-:Y:S01]  /*bf30*/  VIADD R4, R4, 0xffffffff ;  /* 0xffffffff04047836 */ /* 0x000fe20000000000 */
[----:B------:R-:W-:Y:S01]  /*bf40*/  LEA R12, R6, UR7, 0xe ;  /* 0x00000007060c7c11 */ /* 0x000fe2000f8e70ff */
[----:B------:R-:W-:Y:S01]  /*bf50*/  UIADD3 UR14, UP0, UR40, 0xf0, URZ ;  /* 0x000000f0280e7890 */ /* 0x000fe2000ff1e03f */
[----:B------:R-:W-:Y:S01]  /*bf60*/  SHF.L.U32 R7, R7, 0xd, RZ ;  /* 0x0000000d07077819 */ /* 0x000fe200000006ff */
[----:B------:R-:W-:Y:S01]  /*bf70*/  UIADD3 UR42, UP1, UR40, 0x1f0, URZ ;  /* 0x000001f0282a7890 */ /* 0x000fe2000ff3e03f */
[----:B------:R-:W-:Y:S01]  /*bf80*/  R2UR UR34, R22 ;  /* 0x00000000162272ca */ /* 0x000fe200000e0000 */
[--C-:B------:R-:W-:Y:S01]  /*bf90*/  IMAD R12, R12, 0x2, R21.reuse ;  /* 0x000000020c0c7824 */ /* 0x100fe200078e0215 */
[----:B------:R-:W-:Y:S01]  /*bfa0*/  R2UR UR33, R20 ;  /* 0x00000000142172ca */ /* 0x000fe200000e0000 */
[----:B------:R-:W-:Y:S01]  /*bfb0*/  IMAD R7, R7, 0x2, R21 ;  /* 0x0000000207077824 */ /* 0x000fe200078e0215 */
[----:B------:R-:W-:Y:S01]  /*bfc0*/  R2UR UR36, R13 ;  /* 0x000000000d2472ca */ /* 0x000fe200000e0000 */
[----:B------:R-:W-:Y:S01]  /*bfd0*/  UIADD3.X UR15, URZ, UR41, URZ, UP0, !UPT ;  /* 0x000000293f0f7290 */ /* 0x000fe200087fe43f */
[----:B------:R-:W-:Y:S01]  /*bfe0*/  R2UR UR8, R12 ;  /* 0x000000000c0872ca */ /* 0x000fe200000e0000 */
[----:B------:R-:W-:Y:S01]  /*bff0*/  UPRMT UR31, URZ, 0x5410, UR30 ;  /* 0x000054103f1f7896 */ /* 0x000fe2000800001e */
[----:B------:R-:W-:Y:S01]  /*c000*/  R2UR UR24, R7 ;  /* 0x00000000071872ca */ /* 0x000fe200000e0000 */
[----:B------:R-:W-:Y:S01]  /*c010*/  UIADD3.X UR43, URZ, UR41, URZ, UP1, !UPT ;  /* 0x000000293f2b7290 */ /* 0x000fe20008ffe43f */
[----:B------:R-:W-:Y:S01]  /*c020*/  R2UR UR35, R14 ;  /* 0x000000000e2372ca */ /* 0x000fe200000e0000 */
[----:B------:R-:W-:Y:S01]  /*c030*/  UPRMT UR44, URZ, 0x5410, UR21 ;  /* 0x000054103f2c7896 */ /* 0x000fe20008000015 */
[----:B------:R-:W-:Y:S01]  /*c040*/  R2UR UR19, R15 ;  /* 0x000000000f1372ca */ /* 0x000fe200000e0000 */
[----:B------:R-:W-:Y:S01]  /*c050*/  UIADD3 UR26, UR34, 0x40, URZ ;  /* 0x00000040221a7890 */ /* 0x000fe2000fffe03f */
[----:B------:R-:W-:Y:S01]  /*c060*/  ISETP.GT.AND P1, PT, R4, 0x1, PT ;  /* 0x000000010400780c */ /* 0x000fe20003f24270 */
[----:B------:R-:W-:Y:S01]  /*c070*/  VIADD R6, R6, 0x1 ;  /* 0x0000000106067836 */ /* 0x000fe20000000000 */
[----:B------:R-:W-:Y:S01]  /*c080*/  UMOV UR22, 0x0 ;  /* 0x0000000000167882 */ /* 0x000fe20000000000 */
[----:B------:R-:W-:Y:S01]  /*c090*/  UMOV UR23, 0x10000000 ;  /* 0x1000000000177882 */ /* 0x000fe20000000000 */
[----:B------:R-:W-:Y:S01]  /*c0a0*/  UMOV UR25, UR33 ;  /* 0x0000002100197c82 */ /* 0x000fe20008000000 */
[----:B------:R-:W-:Y:S01]  /*c0b0*/  UIADD3 UR16, UR8, 0x20100, URZ ;  /* 0x0002010008107890 */ /* 0x000fe2000fffe03f */
[----:B------:R-:W-:Y:S01]  /*c0c0*/  ISETP.NE.AND P0, PT, R6, 0x2, PT ;  /* 0x000000020600780c */ /* 0x000fe20003f05270 */
[----:B------:R-:W-:Y:S01]  /*c0d0*/  UIADD3 UR32, UR24, 0x100, URZ ;  /* 0x0000010018207890 */ /* 0x000fe2000fffe03f */
[----:B------:R-:W-:Y:S01]  /*c0e0*/  VIADD R22, R22, 0x80 ;  /* 0x0000008016167836 */ /* 0x000fe20000000000 */
[----:B------:R-:W-:Y:S01]  /*c0f0*/  UIADD3 UR24, UR24, 0x8100, URZ ;  /* 0x0000810018187890 */ /* 0x000fe2000fffe03f */
[----:B------:R-:W-:Y:S01]  /*c100*/  SEL R12, RZ, 0x1, P0 ;  /* 0x00000001ff0c7807 */ /* 0x000fe20000000000 */
[----:B------:R-:W-:Y:S01]  /*c110*/  UIADD3 UR8, UR8, 0x24100, URZ ;  /* 0x0002410008087890 */ /* 0x000fe2000fffe03f */
[----:B------:R-:W-:Y:S01]  /*c120*/  SEL R6, R6, RZ, P0 ;  /* 0x000000ff06067207 */ /* 0x000fe20000000000 */
[----:B------:R-:W-:Y:S01]  /*c130*/  UMOV UR28, UR36 ;  /* 0x00000024001c7c82 */ /* 0x000fe20008000000 */
[----:B------:R-:W-:Y:S01]  /*c140*/  UMOV UR27, UR35 ;  /* 0x00000023001b7c82 */ /* 0x000fe20008000000 */
[----:B------:R-:W-:Y:S01]  /*c150*/  UMOV UR17, UR33 ;  /* 0x0000002100117c82 */ /* 0x000fe20008000000 */
[----:B------:R-:W-:Y:S01]  /*c160*/  UMOV UR18, UR34 ;  /* 0x0000002200127c82 */ /* 0x000fe20008000000 */
[----:B------:R-:W-:Y:S01]  /*c170*/  UMOV UR20, UR36 ;  /* 0x0000002400147c82 */ /* 0x000fe20008000000 */
[----:B------:R0:W-:Y:S01]  /*c180*/  UTMALDG.3D.MULTICAST [UR32], [UR14], UR31, desc[UR22] ;  /* 0x000016200e0073b4 */ /* 0x0001e2000801181f */
[----:B------:R-:W-:Y:S01]  /*c190*/  UMOV UR9, UR33 ;  /* 0x0000002100097c82 */ /* 0x000fe20008000000 */
[----:B------:R-:W-:Y:S01]  /*c1a0*/  UMOV UR11, UR19 ;  /* 0x00000013000b7c82 */ /* 0x000fe20008000000 */
[----:B------:R-:W-:Y:S01]  /*c1b0*/  UMOV UR12, UR36 ;  /* 0x00000024000c7c82 */ /* 0x000fe20008000000 */
[----:B------:R-:W-:Y:S01]  /*c1c0*/  UMOV UR10, UR26 ;  /* 0x0000001a000a7c82 */ /* 0x000fe20008000000 */
[----:B------:R-:W-:Y:S01]  /*c1d0*/  LOP3.LUT R5, R5, R12, RZ, 0x3c, !PT ;  /* 0x0000000c05057212 */ /* 0x000fe200078e3cff */
[----:B------:R0:W-:Y:S01]  /*c1e0*/  UTMALDG.3D.MULTICAST [UR24], [UR14], UR31, desc[UR22] ;  /* 0x000016180e0073b4 */ /* 0x0001e2000801181f */
[----:B------:R0:W-:Y:S01]  /*c1f0*/  UTMALDG.3D.MULTICAST [UR16], [UR42], UR44, desc[UR22] ;  /* 0x000016102a0073b4 */ /* 0x0001e2000801182c */
[----:B------:R0:W-:Y:S02]  /*c200*/  UTMALDG.3D.MULTICAST [UR8], [UR42], UR44, desc[UR22] ;  /* 0x000016082a0073b4 */ /* 0x0001e4000801182c */
[----:B0-----:R-:W-:Y:S05]  /*c210*/  @P1 BRA `(.L_x_298) ;  /* 0xfffffffc00081947 */ /* 0x001fea000383ffff */
.L_x_295:
[----:B------:R-:W-:Y:S05]  /*c220*/  BSYNC B1 ;  /* 0x0000000000017941 */ /* 0x000fea0003800000 */
.L_x_294:
[----:B------:R-:W-:Y:S01]  /*c230*/  LOP3.LUT P1, RZ, R3, 0xff, RZ, 0xc0, !PT ;  /* 0x000000ff03ff7812 */ /* 0x000fe2000782c0ff */
[----:B------:R-:W-:Y:S01]  /*c240*/  IMAD.IADD R9, R8, 0x1, R9 ;  /* 0x0000000108097824 */ /* 0x000fe200078e0209 */
[----:B------:R-:W-:Y:S01]  /*c250*/  IADD3 R16, P2, R16, UR38, RZ ;  /* 0x0000002610107c10 */ /* 0x000fe2000ff5e0ff */
[----:B------:R-:W-:Y:S01]  /*c260*/  ULDC.64 UR8, c[0x0][0x650] ;  /* 0x0001940000087ab9 */ /* 0x000fe20000000a00 */
[----:B------:R-:W-:Y:S01]  /*c270*/  BSSY B1, `(.L_x_299) ;  /* 0x000006b000017945 */ /* 0x000fe20003800000 */
[----:B------:R-:W-:Y:S01]  /*c280*/  IMAD.MOV.U32 R12, RZ, RZ, -0x1 ;  /* 0xffffffffff0c7424 */ /* 0x000fe200078e00ff */
[----:B------:R-:W-:Y:S01]  /*c290*/  SHF.R.U32.HI R3, RZ, 0x1, R9 ;  /* 0x00000001ff037819 */ /* 0x000fe20000011609 */
[----:B------:R-:W-:Y:S01]  /*c2a0*/  IMAD.MOV.U32 R6, RZ, RZ, -0x1 ;  /* 0xffffffffff067424 */ /* 0x000fe200078e00ff */
[----:B------:R-:W-:Y:S01]  /*c2b0*/  ISETP.GT.U32.AND P0, PT, R9, 0x1, PT ;  /* 0x000000010900780c */ /* 0x000fe20003f04070 */
[----:B------:R-:W-:Y:S01]  /*c2c0*/  IMAD.MOV.U32 R13, RZ, RZ, -0x1 ;  /* 0xffffffffff0d7424 */ /* 0x000fe200078e00ff */
[----:B------:R-:W-:-:S02]  /*c2d0*/  LOP3.LUT R3, R3, 0x1, RZ, 0xc0, !PT ;  /* 0x0000000103037812 */ /* 0x000fc400078ec0ff */
[----:B------:R-:W-:Y:S01]  /*c2e0*/  ISETP.LT.U32.AND P0, PT, R8, 0x2, P0 ;  /* 0x000000020800780c */ /* 0x000fe20000701070 */
[----:B------:R-:W0:Y:S01]  /*c2f0*/  @P1 S2R R5, SR_CgaCtaId ;  /* 0x0000000000051919 */ /* 0x000e220000008800 */
[----:B------:R-:W-:Y:S02]  /*c300*/  @P1 MOV R4, 0x400 ;  /* 0x0000040000041802 */ /* 0x000fe40000000f00 */
[----:B------:R-:W-:Y:S02]  /*c310*/  IADD3.X R17, R17, UR29, RZ, P2, !PT ;  /* 0x0000001d11117c10 */ /* 0x000fe400097fe4ff */
[----:B------:R-:W-:Y:S02]  /*c320*/  ISETP.GE.U32.AND P2, PT, R16, UR8, PT ;  /* 0x0000000810007c0c */ /* 0x000fe4000bf46070 */
[----:B------:R-:W-:Y:S02]  /*c330*/  LOP3.LUT R9, R9, 0x1, RZ, 0xc0, !PT ;  /* 0x0000000109097812 */ /* 0x000fe400078ec0ff */
[----:B0-----:R-:W-:-:S04]  /*c340*/  @P1 LEA R4, R5, R4, 0x18 ;  /* 0x0000000405041211 */ /* 0x001fc800078ec0ff */
[----:B------:R0:W-:Y:S01]  /*c350*/  @P1 SYNCS.ARRIVE.TRANS64.A1T0 RZ, [R4+URZ+0x38], RZ ;  /* 0x000038ff04ff19a7 */ /* 0x0001e2000810003f */
[----:B------:R-:W-:Y:S02]  /*c360*/  ISETP.NE.U32.AND P1, PT, R3, 0x1, PT ;  /* 0x000000010300780c */ /* 0x000fe40003f25070 */
[----:B------:R-:W-:Y:S02]  /*c370*/  SEL R3, RZ, 0x1, !P0 ;  /* 0x00000001ff037807 */ /* 0x000fe40004000000 */
[----:B------:R-:W-:Y:S02]  /*c380*/  ISETP.GE.U32.AND.EX P0, PT, R17, UR9, PT, P2 ;  /* 0x0000000911007c0c */ /* 0x000fe4000bf06120 */
[----:B------:R-:W-:-:S04]  /*c390*/  ISETP.GT.U32.AND P1, PT, R8, 0x1, !P1 ;  /* 0x000000010800780c */ /* 0x000fc80004f24070 */
[----:B0-----:R-:W-:-:S04]  /*c3a0*/  SEL R4, RZ, 0x1, !P1 ;  /* 0x00000001ff047807 */ /* 0x001fc80004800000 */
[--C-:B------:R-:W-:Y:S02]  /*c3b0*/  LOP3.LUT R10, R4, R10, R3.reuse, 0x96, !PT ;  /* 0x0000000a040a7212 */ /* 0x100fe400078e9603 */
[----:B------:R-:W-:Y:S02]  /*c3c0*/  PRMT R4, RZ, 0x7610, R4 ;  /* 0x00007610ff047816 */ /* 0x000fe40000000004 */
[----:B------:R-:W-:Y:S01]  /*c3d0*/  PRMT R3, RZ, 0x7610, R3 ;  /* 0x00007610ff037816 */ /* 0x000fe20000000003 */
[----:B------:R-:W-:Y:S06]  /*c3e0*/  @P0 BRA `(.L_x_300) ;  /* 0x00000004004c0947 */ /* 0x000fec0003800000 */
[----:B------:R-:W0:Y:S01]  /*c3f0*/  S2R R14, SR_CTAID.X ;  /* 0x00000000000e7919 */ /* 0x000e220000002500 */
[----:B------:R-:W-:Y:S01]  /*c400*/  ULDC.64 UR8, c[0x0][0x628] ;  /* 0x00018a0000087ab9 */ /* 0x000fe20000000a00 */
[----:B------:R-:W1:Y:S01]  /*c410*/  LDC R15, c[0x0][0x144] ;  /* 0x00005100ff0f7b82 */ /* 0x000e620000000800 */
[----:B------:R-:W-:Y:S01]  /*c420*/  ISETP.NE.U32.AND P0, PT, RZ, UR8, PT ;  /* 0x00000008ff007c0c */ /* 0x000fe2000bf05070 */
[----:B------:R-:W2:Y:S01]  /*c430*/  S2R R12, SR_CTAID.Y ;  /* 0x00000000000c7919 */ /* 0x000ea20000002600 */
[----:B------:R-:W-:Y:S01]  /*c440*/  ULDC UR10, c[0x0][0x150] ;  /* 0x00005400000a7ab9 */ /* 0x000fe20000000800 */
[----:B------:R-:W-:Y:S01]  /*c450*/  ULDC UR11, c[0x0][0x630] ;  /* 0x00018c00000b7ab9 */ /* 0x000fe20000000800 */
[----:B------:R-:W-:Y:S01]  /*c460*/  ISETP.NE.AND.EX P0, PT, RZ, UR9, PT, P0 ;  /* 0x00000009ff007c0c */ /* 0x000fe2000bf05300 */
[----:B------:R-:W-:Y:S01]  /*c470*/  IMAD.MOV.U32 R4, RZ, RZ, R16 ;  /* 0x000000ffff047224 */ /* 0x000fe200078e0010 */
[----:B0-----:R-:W-:-:S05]  /*c480*/  I2FP.F32.U32 R5, R14 ;  /* 0x0000000e00057245 */ /* 0x001fca0000201000 */
[----:B------:R-:W-:Y:S01]  /*c490*/  FMUL R20, R5, UR10 ;  /* 0x0000000a05147c20 */ /* 0x000fe20008400000 */
[----:B------:R-:W-:-:S05]  /*c4a0*/  MOV R5, R17 ;  /* 0x0000001100057202 */ /* 0x000fca0000000f00 */
[----:B--2---:R-:W-:Y:S05]  /*c4b0*/  @!P0 BRA `(.L_x_301) ;  /* 0x0000000000288947 */ /* 0x004fea0003800000 */
[----:B------:R-:W-:Y:S02]  /*c4c0*/  ULDC UR10, c[0x0][0x634] ;  /* 0x00018d00000a7ab9 */ /* 0x000fe40000000800 */
[----:B------:R-:W-:-:S05]  /*c4d0*/  IADD3 R5, P0, R16, UR10, RZ ;  /* 0x0000000a10057c10 */ /* 0x000fca000ff1e0ff */
[----:B------:R-:W-:-:S04]  /*c4e0*/  IMAD.X R13, RZ, RZ, R17, P0 ;  /* 0x000000ffff0d7224 */ /* 0x000fc800000e0611 */
[----:B------:R-:W-:-:S04]  /*c4f0*/  IMAD.WIDE.U32 R6, R13, UR8, RZ ;  /* 0x000000080d067c25 */ /* 0x000fc8000f8e00ff */
[----:B------:R-:W-:-:S04]  /*c500*/  IMAD.WIDE.U32 R6, P0, R5, UR9, R6 ;  /* 0x0000000905067c25 */ /* 0x000fc8000f800006 */
[----:B------:R-:W-:-:S04]  /*c510*/  IMAD.WIDE.U32 R4, R5, UR8, RZ ;  /* 0x0000000805047c25 */ /* 0x000fc8000f8e00ff */
[----:B------:R-:W-:Y:S01]  /*c520*/  IMAD.MOV.U32 R4, RZ, RZ, R7 ;  /* 0x000000ffff047224 */ /* 0x000fe200078e0007 */
[----:B------:R-:W-:Y:S01]  /*c530*/  IADD3 RZ, P1, R5, R6, RZ ;  /* 0x0000000605ff7210 */ /* 0x000fe20007f3e0ff */
[----:B------:R-:W-:-:S04]  /*c540*/  IMAD.X R5, RZ, RZ, RZ, P0 ;  /* 0x000000ffff057224 */ /* 0x000fc800000e06ff */
[----:B------:R-:W-:-:S08]  /*c550*/  IMAD.WIDE.U32.X R4, R13, UR9, R4, P1 ;  /* 0x000000090d047c25 */ /* 0x000fd000088e0404 */
.L_x_301:
[--C-:B------:R-:W-:Y:S01]  /*c560*/  SHF.R.U64 R13, R4, UR11, R5.reuse ;  /* 0x0000000b040d7c19 */ /* 0x100fe20008001205 */
[----:B------:R-:W0:Y:S01]  /*c570*/  F2I.U32.TRUNC.NTZ R20, R20 ;  /* 0x0000001400147305 */ /* 0x000e22000020f000 */
[----:B------:R-:W-:Y:S01]  /*c580*/  SHF.R.U32.HI R4, RZ, UR11, R5 ;  /* 0x0000000bff047c19 */ /* 0x000fe20008011605 */
[----:B------:R-:W-:Y:S01]  /*c590*/  ULDC.64 UR8, c[0x0][0x620] ;  /* 0x0001880000087ab9 */ /* 0x000fe20000000a00 */
[----:B------:R-:W-:Y:S01]  /*c5a0*/  IADD3 R7, P0, RZ, -R13, RZ ;  /* 0x8000000dff077210 */ /* 0x000fe20007f1e0ff */
[----:B------:R-:W-:Y:S01]  /*c5b0*/  ULDC.64 UR10, c[0x0][0x640] ;  /* 0x00019000000a7ab9 */ /* 0x000fe20000000a00 */
[----:B------:R-:W2:Y:S03]  /*c5c0*/  LDC R21, c[0x0][0x148] ;  /* 0x00005200ff157b82 */ /* 0x000ea60000000800 */
[----:B------:R-:W-:Y:S01]  /*c5d0*/  IMAD.X R4, RZ, RZ, ~R4, P0 ;  /* 0x000000ffff047224 */ /* 0x000fe200000e0e04 */
[----:B------:R-:W-:-:S03]  /*c5e0*/  ISETP.NE.U32.AND P0, PT, RZ, UR10, PT ;  /* 0x0000000aff007c0c */ /* 0x000fc6000bf05070 */
[----:B------:R-:W-:Y:S01]  /*c5f0*/  IMAD R6, R4, UR8, RZ ;  /* 0x0000000804067c24 */ /* 0x000fe2000f8e02ff */
[----:B------:R-:W-:Y:S01]  /*c600*/  ISETP.NE.AND.EX P0, PT, RZ, UR11, PT, P0 ;  /* 0x0000000bff007c0c */ /* 0x000fe2000bf05300 */
[----:B------:R-:W-:Y:S01]  /*c610*/  IMAD.WIDE.U32 R4, R7, UR8, R16 ;  /* 0x0000000807047c25 */ /* 0x000fe2000f8e0010 */
[----:B------:R-:W-:-:S03]  /*c620*/  ULDC UR8, c[0x0][0x618] ;  /* 0x0001860000087ab9 */ /* 0x000fc60000000800 */
[----:B------:R-:W-:Y:S01]  /*c630*/  IMAD R7, R7, UR9, R6 ;  /* 0x0000000907077c24 */ /* 0x000fe2000f8e0206 */
[----:B------:R-:W-:Y:S01]  /*c640*/  ULDC UR9, c[0x0][0x154] ;  /* 0x0000550000097ab9 */ /* 0x000fe20000000800 */
[----:B0-----:R-:W-:Y:S02]  /*c650*/  IMAD.MOV R6, RZ, RZ, -R20 ;  /* 0x000000ffff067224 */ /* 0x001fe400078e0a14 */
[----:B------:R-:W-:Y:S02]  /*c660*/  IMAD.IADD R5, R5, 0x1, R7 ;  /* 0x0000000105057824 */ /* 0x000fe400078e0207 */
[----:B-1----:R-:W-:Y:S01]  /*c670*/  IMAD R14, R15, R6, R14 ;  /* 0x000000060f0e7224 */ /* 0x002fe200078e020e */
[----:B------:R-:W-:Y:S02]  /*c680*/  I2FP.F32.U32 R6, R12 ;  /* 0x0000000c00067245 */ /* 0x000fe40000201000 */
[--C-:B------:R-:W-:Y:S02]  /*c690*/  SHF.R.U64 R15, R4, UR8, R5.reuse ;  /* 0x00000008040f7c19 */ /* 0x100fe40008001205 */
[----:B------:R-:W-:Y:S01]  /*c6a0*/  SHF.R.U32.HI R4, RZ, UR8, R5 ;  /* 0x00000008ff047c19 */ /* 0x000fe20008011605 */
[----:B------:R-:W-:Y:S01]  /*c6b0*/  FMUL R6, R6, UR9 ;  /* 0x0000000906067c20 */ /* 0x000fe20008400000 */
[----:B------:R-:W-:-:S02]  /*c6c0*/  ULDC UR8, c[0x0][0x608] ;  /* 0x0001820000087ab9 */ /* 0x000fc40000000800 */
[--C-:B------:R-:W-:Y:S01]  /*c6d0*/  SHF.R.U64 R22, R15, UR8, R4.reuse ;  /* 0x000000080f167c19 */ /* 0x100fe20008001204 */
[----:B------:R0:W1:Y:S01]  /*c6e0*/  F2I.U32.TRUNC.NTZ R24, R6 ;  /* 0x0000000600187305 */ /* 0x000062000020f000 */
[----:B------:R-:W-:Y:S01]  /*c6f0*/  SHF.R.U32.HI R5, RZ, UR8, R4 ;  /* 0x00000008ff057c19 */ /* 0x000fe20008011604 */
[----:B------:R-:W-:-:S03]  /*c700*/  ULDC UR8, c[0x0][0x658] ;  /* 0x0001960000087ab9 */ /* 0x000fc60000000800 */
[--C-:B------:R-:W-:Y:S02]  /*c710*/  SHF.R.U64 R20, R22, UR8, R5.reuse ;  /* 0x0000000816147c19 */ /* 0x100fe40008001205 */
[----:B------:R-:W-:-:S03]  /*c720*/  SHF.R.U32.HI R23, RZ, UR8, R5 ;  /* 0x00000008ff177c19 */ /* 0x000fc60008011605 */
[----:B------:R-:W-:Y:S02]  /*c730*/  IMAD.MOV.U32 R4, RZ, RZ, R20 ;  /* 0x000000ffff047224 */ /* 0x000fe400078e0014 */
[----:B------:R-:W-:Y:S01]  /*c740*/  IMAD.MOV.U32 R5, RZ, RZ, R23 ;  /* 0x000000ffff057224 */ /* 0x000fe200078e0017 */
[----:B0-----:R-:W-:Y:S06]  /*c750*/  @!P0 BRA `(.L_x_302) ;  /* 0x0000000000288947 */ /* 0x001fec0003800000 */
[----:B------:R-:W-:Y:S02]  /*c760*/  ULDC UR8, c[0x0][0x64c] ;  /* 0x0001930000087ab9 */ /* 0x000fe40000000800 */
[----:B------:R-:W-:-:S05]  /*c770*/  IADD3 R5, P0, R20, UR8, RZ ;  /* 0x0000000814057c10 */ /* 0x000fca000ff1e0ff */
[----:B------:R-:W-:-:S04]  /*c780*/  IMAD.X R23, RZ, RZ, R23, P0 ;  /* 0x000000ffff177224 */ /* 0x000fc800000e0617 */
[----:B------:R-:W-:-:S04]  /*c790*/  IMAD.WIDE.U32 R6, R23, UR10, RZ ;  /* 0x0000000a17067c25 */ /* 0x000fc8000f8e00ff */
[----:B------:R-:W-:-:S04]  /*c7a0*/  IMAD.WIDE.U32 R6, P0, R5, UR11, R6 ;  /* 0x0000000b05067c25 */ /* 0x000fc8000f800006 */
[----:B------:R-:W-:Y:S01]  /*c7b0*/  IMAD.WIDE.U32 R4, R5, UR10, RZ ;  /* 0x0000000a05047c25 */ /* 0x000fe2000f8e00ff */
[----:B------:R-:W-:-:S04]  /*c7c0*/  MOV R4, R7 ;  /* 0x0000000700047202 */ /* 0x000fc80000000f00 */
[----:B------:R-:W-:Y:S01]  /*c7d0*/  IADD3 RZ, P1, R5, R6, RZ ;  /* 0x0000000605ff7210 */ /* 0x000fe20007f3e0ff */
[----:B------:R-:W-:-:S04]  /*c7e0*/  IMAD.X R5, RZ, RZ, RZ, P0 ;  /* 0x000000ffff057224 */ /* 0x000fc800000e06ff */
[----:B------:R-:W-:-:S08]  /*c7f0*/  IMAD.WIDE.U32.X R4, R23, UR11, R4, P1 ;  /* 0x0000000b17047c25 */ /* 0x000fd000088e0404 */
.L_x_302:
[----:B------:R-:W-:Y:S01]  /*c800*/  ISETP.NE.AND P0, PT, R2, 0x1, PT ;  /* 0x000000010200780c */ /* 0x000fe20003f05270 */
[----:B------:R-:W-:Y:S01]  /*c810*/  ULDC UR8, c[0x0][0x648] ;  /* 0x0001920000087ab9 */ /* 0x000fe20000000800 */
[----:B------:R-:W-:Y:S01]  /*c820*/  LOP3.LUT R22, R22, UR13, RZ, 0xc0, !PT ;  /* 0x0000000d16167c12 */ /* 0x000fe2000f8ec0ff */
[----:B-1----:R-:W-:Y:S01]  /*c830*/  IMAD.MOV R24, RZ, RZ, -R24 ;  /* 0x000000ffff187224 */ /* 0x002fe200078e0a18 */
[----:B------:R-:W-:Y:S01]  /*c840*/  SHF.R.U64 R5, R4, UR8, R5 ;  /* 0x0000000804057c19 */ /* 0x000fe20008001205 */
[----:B------:R-:W-:Y:S01]  /*c850*/  ULDC UR8, c[0x0][0x638] ;  /* 0x00018e0000087ab9 */ /* 0x000fe20000000800 */
[----:B------:R-:W-:Y:S01]  /*c860*/  LOP3.LUT R15, R15, UR4, RZ, 0xc0, !PT ;  /* 0x000000040f0f7c12 */ /* 0x000fe2000f8ec0ff */
[----:B------:R-:W-:Y:S01]  /*c870*/  ULDC UR9, c[0x0][0x610] ;  /* 0x0001840000097ab9 */ /* 0x000fe20000000800 */
[----:B------:R-:W-:Y:S02]  /*c880*/  IMAD.MOV.U32 R4, RZ, RZ, 0x1 ;  /* 0x00000001ff047424 */ /* 0x000fe400078e00ff */
[----:B------:R-:W-:-:S02]  /*c890*/  IMAD.MOV R7, RZ, RZ, -R5 ;  /* 0x000000ffff077224 */ /* 0x000fc400078e0a05 */
[----:B------:R-:W-:Y:S02]  /*c8a0*/  IMAD R5, R5, UR5, R22 ;  /* 0x0000000505057c24 */ /* 0x000fe4000f8e0216 */
[----:B--2---:R-:W-:Y:S02]  /*c8b0*/  @P0 IMAD R14, R21, R24, R12 ;  /* 0x00000018150e0224 */ /* 0x004fe400078e020c */
[----:B------:R-:W-:Y:S01]  /*c8c0*/  IMAD R20, R7, UR8, R20 ;  /* 0x0000000807147c24 */ /* 0x000fe2000f8e0214 */
[----:B------:R-:W-:Y:S01]  /*c8d0*/  ULDC UR8, c[0x0][0x600] ;  /* 0x0001800000087ab9 */ /* 0x000fe20000000800 */
[----:B------:R-:W-:Y:S02]  /*c8e0*/  IMAD R14, R5, UR9, R14 ;  /* 0x00000009050e7c24 */ /* 0x000fe4000f8e020e */
[----:B------:R-:W-:-:S05]  /*c8f0*/  IMAD R5, R20, UR8, R15 ;  /* 0x0000000814057c24 */ /* 0x000fca000f8e020f */
[----:B------:R-:W-:Y:S02]  /*c900*/  SEL R6, R5, R14, !P0 ;  /* 0x0000000e05067207 */ /* 0x000fe40004000000 */
[----:B------:R-:W-:-:S07]  /*c910*/  SEL R12, R14, R5, !P0 ;  /* 0x000000050e0c7207 */ /* 0x000fce0004000000 */
.L_x_300:
[----:B------:R-:W-:Y:S05]  /*c920*/  BSYNC B1 ;  /* 0x0000000000017941 */ /* 0x000fea0003800000 */
.L_x_299:
[----:B------:R-:W-:-:S13]  /*c930*/  LOP3.LUT P0, RZ, R4, 0xff, RZ, 0xc0, !PT ;  /* 0x000000ff04ff7812 */ /* 0x000fda000780c0ff */
[----:B------:R-:W-:Y:S05]  /*c940*/  @P0 BRA `(.L_x_303) ;  /* 0xfffffff400040947 */ /* 0x000fea000383ffff */
[----:B------:R-:W-:Y:S05]  /*c950*/  BSYNC B0 ;  /* 0x0000000000007941 */ /* 0x000fea0003800000 */
.L_x_292:
[----:B------:R-:W-:-:S03]  /*c960*/  UMOV UR8, 0xffffffff ;  /* 0xffffffff00087882 */ /* 0x000fc60000000000 */
[----:B------:R-:W-:Y:S05]  /*c970*/  BRA.DIV UR8, `(.L_x_304) ;  /* 0x0000000208cc7947 */ /* 0x000fea000b800000 */
[----:B------:R-:W-:-:S13]  /*c980*/  ELECT P6, URZ, PT ;  /* 0x00000000003f782f */ /* 0x000fda00038c0000 */
.L_x_316:
[----:B------:R-:W-:Y:S04]  /*c990*/  BSSY B0, `(.L_x_305) ;  /* 0x0000019000007945 */ /* 0x000fe80003800000 */
[----:B------:R-:W-:Y:S05]  /*c9a0*/  @!P6 BRA `(.L_x_306) ;  /* 0x00000000005ce947 */ /* 0x000fea0003800000 */
[----:B------:R-:W-:-:S04]  /*c9b0*/  LOP3.LUT R19, R19, 0x2, RZ, 0xfc, !PT ;  /* 0x0000000213137812 */ /* 0x000fc800078efcff */
[----:B------:R-:W-:-:S13]  /*c9c0*/  ISETP.NE.AND P0, PT, R19, 0x3, PT ;  /* 0x000000031300780c */ /* 0x000fda0003f05270 */
[----:B------:R-:W-:Y:S05]  /*c9d0*/  @!P0 BRA `(.L_x_307) ;  /* 0x0000000000048947 */ /* 0x000fea0003800000 */
[----:B------:R-:W-:Y:S01]  /*c9e0*/  BPT.TRAP 0x1 ;  /* 0x000000040000795c */ /* 0x000fe20000300000 */
.L_x_307:
[----:B------:R-:W0:Y:S01]  /*c9f0*/  S2R R3, SR_CgaCtaId ;  /* 0x0000000000037919 */ /* 0x000e220000008800 */
[----:B------:R-:W-:Y:S02]  /*ca00*/  MOV R0, 0x400 ;  /* 0x0000040000007802 */ /* 0x000fe40000000f00 */
[----:B------:R-:W-:Y:S02]  /*ca10*/  SHF.L.U32 R2, R10, 0x1f, RZ ;  /* 0x0000001f0a027819 */ /* 0x000fe400000006ff */
[----:B0-----:R-:W-:-:S05]  /*ca20*/  LEA R0, R3, R0, 0x18 ;  /* 0x0000000003007211 */ /* 0x001fca00078ec0ff */
[----:B------:R-:W-:-:S04]  /*ca30*/  VIADD R0, R0, 0x10 ;  /* 0x0000001000007836 */ /* 0x000fc80000000000 */
[C---:B------:R-:W-:Y:S02]  /*ca40*/  IMAD R5, R9.reuse, 0x8, R0 ;  /* 0x0000000809057824 */ /* 0x040fe400078e0200 */
[----:B------:R-:W-:Y:S02]  /*ca50*/  VIADD R9, R9, 0x1 ;  /* 0x0000000109097836 */ /* 0x000fe40000000000 */
[----:B------:R-:W0:Y:S03]  /*ca60*/  SYNCS.PHASECHK.TRANS64.TRYWAIT P0, [R5+URZ], R2 ;  /* 0x00000002050075a7 */ /* 0x000e26000800017f */
[----:B------:R-:W-:-:S04]  /*ca70*/  ISETP.NE.AND P1, PT, R9, 0x2, PT ;  /* 0x000000020900780c */ /* 0x000fc80003f25270 */
[----:B------:R-:W-:Y:S02]  /*ca80*/  SEL R3, RZ, 0x1, P1 ;  /* 0x00000001ff037807 */ /* 0x000fe40000800000 */
[----:B------:R-:W-:Y:S02]  /*ca90*/  SEL R9, R9, RZ, P1 ;  /* 0x000000ff09097207 */ /* 0x000fe40000800000 */
[----:B------:R-:W-:Y:S01]  /*caa0*/  LOP3.LUT R3, R10, R3, RZ, 0x3c, !PT ;  /* 0x000000030a037212 */ /* 0x000fe200078e3cff */
[----:B0-----:R-:W-:Y:S06]  /*cab0*/  @!P0 BRA `(.L_x_308) ;  /* 0x00000000009c8947 */ /* 0x001fec0003800000 */
.L_x_317:
[----:B------:R-:W-:Y:S01]  /*cac0*/  IMAD R9, R9, 0x8, R0 ;  /* 0x0000000809097824 */ /* 0x000fe200078e0200 */
[----:B------:R-:W-:-:S07]  /*cad0*/  SHF.L.U32 R0, R3, 0x1f, RZ ;  /* 0x0000001f03007819 */ /* 0x000fce00000006ff */
.L_x_309:
[----:B-1----:R1:W2:Y:S02]  /*cae0*/  SYNCS.PHASECHK.TRANS64.TRYWAIT P0, [R9+URZ], R0 ;  /* 0x00000000090075a7 */ /* 0x0022a4000800017f */
[----:B--2---:R-:W-:Y:S05]  /*caf0*/  @!P0 NANOSLEEP.SYNCS 0x989680 ;  /* 0x009896800000895d */ /* 0x004fea0003900000 */
[----:B------:R-:W2:Y:S02]  /*cb00*/  @!P0 SYNCS.PHASECHK.TRANS64 P0, [R9+URZ], R0 ;  /* 0x00000000090085a7 */ /* 0x000ea4000800007f */
[----:B--2---:R-:W-:Y:S05]  /*cb10*/  @!P0 BRA `(.L_x_309) ;  /* 0xfffffffc00f08947 */ /* 0x004fea000383ffff */
.L_x_306:
[----:B------:R-:W-:Y:S05]  /*cb20*/  BSYNC B0 ;  /* 0x0000000000007941 */ /* 0x000fea0003800000 */
.L_x_305:
[----:B------:R-:W-:Y:S05]  /*cb30*/  EXIT ;  /* 0x000000000000794d */ /* 0x000fea0003800000 */
.L_x_21:
[----:B----4-:R4:W0:Y:S02]  /*cb40*/  SYNCS.PHASECHK.TRANS64.TRYWAIT P1, [R3+URZ], R0 ;  /* 0x00000000030075a7 */ /* 0x010824000802017f */
[----:B0-----:R-:W-:Y:S05]  /*cb50*/  @!P1 NANOSLEEP.SYNCS 0x989680 ;  /* 0x009896800000995d */ /* 0x001fea0003900000 */
[----:B------:R-:W0:Y:S02]  /*cb60*/  @!P1 SYNCS.PHASECHK.TRANS64 P1, [R3+URZ], R0 ;  /* 0x00000000030095a7 */ /* 0x000e24000802007f */
[----:B0-----:R-:W-:Y:S05]  /*cb70*/  @!P1 BRA `(.L_x_21) ;  /* 0xfffffffc00f09947 */ /* 0x001fea000383ffff */
[----:B------:R-:W-:Y:S05]  /*cb80*/  BRA `(.L_x_20) ;  /* 0xffffff4800547947 */ /* 0x000fea000383ffff */
.L_x_26:
[----:B-1----:R1:W3:Y:S02]  /*cb90*/  SYNCS.PHASECHK.TRANS64.TRYWAIT P1, [R5+URZ], R4 ;  /* 0x00000004050075a7 */ /* 0x0022e4000802017f */
[----:B---3--:R-:W-:Y:S05]  /*cba0*/  @!P1 NANOSLEEP.SYNCS 0x989680 ;  /* 0x009896800000995d */ /* 0x008fea0003900000 */
[----:B------:R-:W3:Y:S02]  /*cbb0*/  @!P1 SYNCS.PHASECHK.TRANS64 P1, [R5+URZ], R4 ;  /* 0x00000004050095a7 */ /* 0x000ee4000802007f */
[----:B---3--:R-:W-:Y:S05]  /*cbc0*/  @!P1 BRA `(.L_x_26) ;  /* 0xfffffffc00f09947 */ /* 0x008fea000383ffff */
[----:B------:R-:W-:Y:S05]  /*cbd0*/  BRA `(.L_x_25) ;  /* 0xffffff5000587947 */ /* 0x000fea000383ffff */
.L_x_293:
[----:B------:R-:W-:Y:S01]  /*cbe0*/  BSSY B1, `(.L_x_310) ;  /* 0x0000006000017945 */ /* 0x000fe20003800000 */
[----:B------:R-:W-:-:S07]  /*cbf0*/  IMAD.MOV.U32 R15, RZ, RZ, -0x1 ;  /* 0xffffffffff0f7424 */ /* 0x000fce00078e00ff */
[----:B------:R-:W-:Y:S05]  /*cc00*/  WARPSYNC.COLLECTIVE R15, `(.L_x_311) ;  /* 0x000000000f0c7348 */ /* 0x000fea0003c00000 */
[----:B------:R-:W-:Y:S02]  /*cc10*/  ELECT P6, UR62, PT ;  /* 0x00000000003e782f */ /* 0x000fe400038c0000 */
[----:B------:R-:W-:Y:S01]  /*cc20*/  MOV R14, UR62 ;  /* 0x0000003e000e7c02 */ /* 0x000fe20008000f00 */
[----:B------:R-:W-:Y:S10]  /*cc30*/  ENDCOLLECTIVE ;  /* 0x000000000000791b */ /* 0x000ff40003800000 */
.L_x_311:
[----:B------:R-:W-:Y:S05]  /*cc40*/  BSYNC B1 ;  /* 0x0000000000017941 */ /* 0x000fea0003800000 */
.L_x_310:
[----:B------:R-:W-:Y:S05]  /*cc50*/  BRA `(.L_x_312) ;  /* 0xfffffff0004c7947 */ /* 0x000fea000383ffff */
.L_x_296:
[----:B-1----:R1:W2:Y:S02]  /*cc60*/  SYNCS.PHASECHK.TRANS64.TRYWAIT P0, [R20+URZ+0x10], R7 ;  /* 0x00001007140075a7 */ /* 0x0022a4000800017f */
[----:B--2---:R-:W-:Y:S05]  /*cc70*/  @!P0 NANOSLEEP.SYNCS 0x989680 ;  /* 0x009896800000895d */ /* 0x004fea0003900000 */
[----:B------:R-:W2:Y:S02]  /*cc80*/  @!P0 SYNCS.PHASECHK.TRANS64 P0, [R20+URZ+0x10], R7 ;  /* 0x00001007140085a7 */ /* 0x000ea4000800007f */
[----:B--2---:R-:W-:Y:S05]  /*cc90*/  @!P0 BRA `(.L_x_296) ;  /* 0xfffffffc00f08947 */ /* 0x004fea000383ffff */
[----:B------:R-:W-:Y:S05]  /*cca0*/  BRA `(.L_x_313) ;  /* 0xfffffff000887947 */ /* 0x000fea000383ffff */
.L_x_304:
[----:B------:R-:W-:Y:S01]  /*ccb0*/  BSSY B0, `(.L_x_314) ;  /* 0x0000006000007945 */ /* 0x000fe20003800000 */
[----:B------:R-:W-:-:S07]  /*ccc0*/  IMAD.MOV.U32 R15, RZ, RZ, -0x1 ;  /* 0xffffffffff0f7424 */ /* 0x000fce00078e00ff */
[----:B------:R-:W-:Y:S05]  /*ccd0*/  WARPSYNC.COLLECTIVE R15, `(.L_x_315) ;  /* 0x000000000f0c7348 */ /* 0x000fea0003c00000 */
[----:B------:R-:W-:Y:S02]  /*cce0*/  ELECT P6, UR62, PT ;  /* 0x00000000003e782f */ /* 0x000fe400038c0000 */
[----:B------:R-:W-:Y:S01]  /*ccf0*/  MOV R14, UR62 ;  /* 0x0000003e000e7c02 */ /* 0x000fe20008000f00 */
[----:B------:R-:W-:Y:S10]  /*cd00*/  ENDCOLLECTIVE ;  /* 0x000000000000791b */ /* 0x000ff40003800000 */
.L_x_315:
[----:B------:R-:W-:Y:S05]  /*cd10*/  BSYNC B0 ;  /* 0x0000000000007941 */ /* 0x000fea0003800000 */
.L_x_314:
[----:B------:R-:W-:Y:S05]  /*cd20*/  BRA `(.L_x_316) ;  /* 0xfffffffc00187947 */ /* 0x000fea000383ffff */
.L_x_308:
[----:B0-----:R0:W1:Y:S02]  /*cd30*/  SYNCS.PHASECHK.TRANS64.TRYWAIT P0, [R5+URZ], R2 ;  /* 0x00000002050075a7 */ /* 0x001064000800017f */
[----:B-1----:R-:W-:Y:S05]  /*cd40*/  @!P0 NANOSLEEP.SYNCS 0x989680 ;  /* 0x009896800000895d */ /* 0x002fea0003900000 */
[----:B------:R-:W1:Y:S02]  /*cd50*/  @!P0 SYNCS.PHASECHK.TRANS64 P0, [R5+URZ], R2 ;  /* 0x00000002050085a7 */ /* 0x000e64000800007f */
[----:B-1----:R-:W-:Y:S05]  /*cd60*/  @!P0 BRA `(.L_x_308) ;  /* 0xfffffffc00f08947 */ /* 0x002fea000383ffff */
[----:B------:R-:W-:Y:S05]  /*cd70*/  BRA `(.L_x_317) ;  /* 0xfffffffc00507947 */ /* 0x000fea000383ffff */
.L_x_318:
[----:B------:R-:W-:-:S00]  /*cd80*/  BRA `(.L_x_318) ;  /* 0xfffffffc00fc7947 */ /* 0x000fc0000383ffff */
[----:B------:R-:W-:-:S00]  /*cd90*/  NOP ;  /* 0x0000000000007918 */ /* 0x000fc00000000000 */
        /* <DEDUP_REMOVED lines=14> */
.L_x_319:


//--------------------- .nv.global.init           --------------------------
	.section	.nv.global.init,"aw",@progbits
.nv.global.init:
	.type		$str$22,@object
	.size		$str$22,($str$23 - $str$22)
$str$22:
        /*0000*/ 	.byte	0x6b, 0x5f, 0x74, 0x69, 0x6c, 0x65, 0x5f, 0x63, 0x6f, 0x75, 0x6e, 0x74, 0x20, 0x3e, 0x3d, 0x20
        /*0010*/ 	.byte	0x31, 0x00
	.type		$str$23,@object
	.size		$str$23,(__unnamed_1 - $str$23)
$str$23:
        /*0012*/ 	.byte	0x2f, 0x74, 0x6d, 0x70, 0x2f, 0x63, 0x75, 0x74, 0x6c, 0x61, 0x73, 0x73, 0x5f, 0x73, 0x77, 0x65
        /*0022*/ 	.byte	0x65, 0x70, 0x5f, 0x73, 0x72, 0x63, 0x2f, 0x69, 0x6e, 0x63, 0x6c, 0x75, 0x64, 0x65, 0x2f, 0x63
        /*0032*/ 	.byte	0x75, 0x74, 0x6c, 0x61, 0x73, 0x73, 0x2f, 0x67, 0x65, 0x6d, 0x6d, 0x2f, 0x63, 0x6f, 0x6c, 0x6c
        /*0042*/ 	.byte	0x65, 0x63, 0x74, 0x69, 0x76, 0x65, 0x2f, 0x73, 0x6d, 0x39, 0x30, 0x5f, 0x6d, 0x6d, 0x61, 0x5f
        /*0052*/ 	.byte	0x74, 0x6d, 0x61, 0x5f, 0x67, 0x6d, 0x6d, 0x61, 0x5f, 0x73, 0x73, 0x5f, 0x77, 0x61, 0x72, 0x70
        /*0062*/ 	.byte	0x73, 0x70, 0x65, 0x63, 0x69, 0x61, 0x6c, 0x69, 0x7a, 0x65, 0x64, 0x2e, 0x68, 0x70, 0x70, 0x00
	.type		__unnamed_1,@object
	.size		__unnamed_1,(.L_0 - __unnamed_1)
__unnamed_1:
        /*0072*/ 	.byte	0x76, 0x6f, 0x69, 0x64, 0x20, 0x63, 0x75, 0x74, 0x6c, 0x61, 0x73, 0x73, 0x3a, 0x3a, 0x67, 0x65
        /* <DEDUP_REMOVED lines=181> */
        /*0bd2*/ 	.byte	0x3a, 0x3a, 0x69, 0x64, 0x65, 0x6e, 0x74, 0x69, 0x74, 0x79, 0x5d, 0x00
.L_0:


//--------------------- .nv.shared._ZN7cutlass13device_kernelINS_4gemm6kernel13GemmUniversalIN4cute5tupleIJiiiiEEENS1_10collective13CollectiveMmaINS1_34MainloopSm90TmaGmmaWarpSpecializedILi2ENS5_IJNS4_1CILi2EEESB_NSA_ILi1EEEEEENS1_35KernelTmaWarpSpecializedCooperativeEEENS5_IJNSA_ILi256EEENSA_ILi128EEESH_EEENS_10bfloat16_tENS5_IJlSC_lEEESJ_SK_NS4_8TiledMMAINS4_8MMA_AtomIJNS4_4SM904GMMA28MMA_64x128x16_F32BF16BF16_SSILNSO_5MajorE0ELSQ_0ELNSO_7ScaleInE1ELSR_1EEEEEENS4_6LayoutINS5_IJSB_SC_SC_EEENS5_IJSC_NSA_ILi0EEESW_EEEEENS5_IJNS4_10UnderscoreESZ_SZ_EEEEENS4_23SM90_TMA_LOAD_MULTICASTENS4_14ComposedLayoutINS4_7SwizzleILi3ELi4ELi3EEENS4_18smem_ptr_flag_bitsILi16EEENSU_INS5_IJNSA_ILi8EEENSA_ILi64EEEEEENS5_IJS19_SC_EEEEEEEvNS4_8identityES12_S1D_vS1E_EENS_8epilogue10collective6detail29Sm90TmaWarpSpecializedAdapterINS1H_15DefaultEpilogueISJ_SK_SK_NS1G_6thread17LinearCombinationISJ_Li1EffLNS1L_9ScaleType4KindE0ELNS_15FloatRoundStyleE2ESJ_EENS1_15EpilogueDefaultEEEEEvvEEEEvNT_6ParamsE --------------------------
	.section	.nv.shared._ZN7cutlass13device_kernelINS_4gemm6kernel13GemmUniversalIN4cute5tupleIJiiiiEEENS1_10collective13CollectiveMmaINS1_34MainloopSm90TmaGmmaWarpSpecializedILi2ENS5_IJNS4_1CILi2EEESB_NSA_ILi1EEEEEENS1_35KernelTmaWarpSpecializedCooperativeEEENS5_IJNSA_ILi256EEENSA_ILi128EEESH_EEENS_10bfloat16_tENS5_IJlSC_lEEESJ_SK_NS4_8TiledMMAINS4_8MMA_AtomIJNS4_4SM904GMMA28MMA_64x128x16_F32BF16BF16_SSILNSO_5MajorE0ELSQ_0ELNSO_7ScaleInE1ELSR_1EEEEEENS4_6LayoutINS5_IJSB_SC_SC_EEENS5_IJSC_NSA_ILi0EEESW_EEEEENS5_IJNS4_10UnderscoreESZ_SZ_EEEEENS4_23SM90_TMA_LOAD_MULTICASTENS4_14ComposedLayoutINS4_7SwizzleILi3ELi4ELi3EEENS4_18smem_ptr_flag_bitsILi16EEENSU_INS5_IJNSA_ILi8EEENSA_ILi64EEEEEENS5_IJS19_SC_EEEEEEEvNS4_8identityES12_S1D_vS1E_EENS_8epilogue10collective6detail29Sm90TmaWarpSpecializedAdapterINS1H_15DefaultEpilogueISJ_SK_SK_NS1G_6thread17LinearCombinationISJ_Li1EffLNS1L_9ScaleType4KindE0ELNS_15FloatRoundStyleE2ESJ_EENS1_15EpilogueDefaultEEEEEvvEEEEvNT_6ParamsE,"aw",@nobits
	.sectionflags	@""
	.align	16
	.zero		1024


//--------------------- .nv.shared.reserved.0     --------------------------
	.section	.nv.shared.reserved.0,"aw",@nobits
	.weak		__nv_reservedSMEM_offset_0_alias
	.size		__nv_reservedSMEM_offset_0_alias, 0, 0
	.other		__nv_reservedSMEM_offset_0_alias,@"STO_CUDA_RESERVED_SHARED STV_DEFAULT"
__nv_reservedSMEM_offset_0_alias:
	.zero		0


//--------------------- .nv.global                --------------------------
	.section	.nv.global,"aw",@nobits
.nv.global:
	.type		_ZN40_INTERNAL_b8f80ceb_4_k_cu_aeaf23ca_277714cute1_E,@object
	.size		_ZN40_INTERNAL_b8f80ceb_4_k_cu_aeaf23ca_277714cute1_E,(_ZN40_INTERNAL_b8f80ceb_4_k_cu_aeaf23ca_277714cuda3std3__45__cpo6cbeginE - _ZN40_INTERNAL_b8f80ceb_4_k_cu_aeaf23ca_277714cute1_E)
_ZN40_INTERNAL_b8f80ceb_4_k_cu_aeaf23ca_277714cute1_E:
	.zero		1
	.type		_ZN40_INTERNAL_b8f80ceb_4_k_cu_aeaf23ca_277714cuda3std3__45__cpo6cbeginE,@object
	.size		_ZN40_INTERNAL_b8f80ceb_4_k_cu_aeaf23ca_277714cuda3std3__45__cpo6cbeginE,(_ZN40_INTERNAL_b8f80ceb_4_k_cu_aeaf23ca_277714cuda3std3__48in_placeE - _ZN40_INTERNAL_b8f80ceb_4_k_cu_aeaf23ca_277714cuda3std3__45__cpo6cbeginE)
_ZN40_INTERNAL_b8f80ceb_4_k_cu_aeaf23ca_277714cuda3std3__45__cpo6cbeginE:
	.zero		1
	.type		_ZN40_INTERNAL_b8f80ceb_4_k_cu_aeaf23ca_277714cuda3std3__48in_placeE,@object
	.size		_ZN40_INTERNAL_b8f80ceb_4_k_cu_aeaf23ca_277714cuda3std3__48in_placeE,(_ZN40_INTERNAL_b8f80ceb_4_k_cu_aeaf23ca_277714cuda3std6ranges3__45__cpo9iter_moveE - _ZN40_INTERNAL_b8f80ceb_4_k_cu_aeaf23ca_277714cuda3std3__48in_placeE)
_ZN40_INTERNAL_b8f80ceb_4_k_cu_aeaf23ca_277714cuda3std3__48in_placeE:
	.zero		1
	.type		_ZN40_INTERNAL_b8f80ceb_4_k_cu_aeaf23ca_277714cuda3std6ranges3__45__cpo9iter_moveE,@object
	.size		_ZN40_INTERNAL_b8f80ceb_4_k_cu_aeaf23ca_277714cuda3std6ranges3__45__cpo9iter_moveE,(_ZN40_INTERNAL_b8f80ceb_4_k_cu_aeaf23ca_277714cuda3std3__45__cpo5beginE - _ZN40_INTERNAL_b8f80ceb_4_k_cu_aeaf23ca_277714cuda3std6ranges3__45__cpo9iter_moveE)
_ZN40_INTERNAL_b8f80ceb_4_k_cu_aeaf23ca_277714cuda3std6ranges3__45__cpo9iter_moveE:
	.zero		1
	.type		_ZN40_INTERNAL_b8f80ceb_4_k_cu_aeaf23ca_277714cuda3std3__45__cpo5beginE,@object
	.size		_ZN40_INTERNAL_b8f80ceb_4_k_cu_aeaf23ca_277714cuda3std3__45__cpo5beginE,(_ZN40_INTERNAL_b8f80ceb_4_k_cu_aeaf23ca_277714cuda3std3__442_GLOBAL__N__b8f80ceb_4_k_cu_aeaf23ca_277716ignoreE - _ZN40_INTERNAL_b8f80ceb_4_k_cu_aeaf23ca_277714cuda3std3__45__cpo5beginE)
_ZN40_INTERNAL_b8f80ceb_4_k_cu_aeaf23ca_277714cuda3std3__45__cpo5beginE:
	.zero		1
	.type		_ZN40_INTERNAL_b8f80ceb_4_k_cu_aeaf23ca_277714cuda3std3__442_GLOBAL__N__b8f80ceb_4_k_cu_aeaf23ca_277716ignoreE,@object
	.size		_ZN40_INTERNAL_b8f80ceb_4_k_cu_aeaf23ca_277714cuda3std3__442_GLOBAL__N__b8f80ceb_4_k_cu_aeaf23ca_277716ignoreE,(_ZN40_INTERNAL_b8f80ceb_4_k_cu_aeaf23ca_277714cute7productE - _ZN40_INTERNAL_b8f80ceb_4_k_cu_aeaf23ca_277714cuda3std3__442_GLOBAL__N__b8f80ceb_4_k_cu_aeaf23ca_277716ignoreE)
_ZN40_INTERNAL_b8f80ceb_4_k_cu_aeaf23ca_277714cuda3std3__442_GLOBAL__N__b8f80ceb_4_k_cu_aeaf23ca_277716ignoreE:
	.zero		1
	.type		_ZN40_INTERNAL_b8f80ceb_4_k_cu_aeaf23ca_277714cute7productE,@object
	.size		_ZN40_INTERNAL_b8f80ceb_4_k_cu_aeaf23ca_277714cute7productE,(_ZN40_INTERNAL_b8f80ceb_4_k_cu_aeaf23ca_277714cuda3std3__45__cpo3endE - _ZN40_INTERNAL_b8f80ceb_4_k_cu_aeaf23ca_277714cute7productE)
_ZN40_INTERNAL_b8f80ceb_4_k_cu_aeaf23ca_277714cute7productE:
	.zero		1
	.type		_ZN40_INTERNAL_b8f80ceb_4_k_cu_aeaf23ca_277714cuda3std3__45__cpo3endE,@object
	.size		_ZN40_INTERNAL_b8f80ceb_4_k_cu_aeaf23ca_277714cuda3std3__45__cpo3endE,(_ZN40_INTERNAL_b8f80ceb_4_k_cu_aeaf23ca_277714cuda3std3__419piecewise_constructE - _ZN40_INTERNAL_b8f80ceb_4_k_cu_aeaf23ca_277714cuda3std3__45__cpo3endE)
_ZN40_INTERNAL_b8f80ceb_4_k_cu_aeaf23ca_277714cuda3std3__45__cpo3endE:
	.zero		1
	.type		_ZN40_INTERNAL_b8f80ceb_4_k_cu_aeaf23ca_277714cuda3std3__419piecewise_constructE,@object
	.size		_ZN40_INTERNAL_b8f80ceb_4_k_cu_aeaf23ca_277714cuda3std3__419piecewise_constructE,(_ZN40_INTERNAL_b8f80ceb_4_k_cu_aeaf23ca_277714cuda3std3__45__cpo4cendE - _ZN40_INTERNAL_b8f80ceb_4_k_cu_aeaf23ca_277714cuda3std3__419piecewise_constructE)
_ZN40_INTERNAL_b8f80ceb_4_k_cu_aeaf23ca_277714cuda3std3__419piecewise_constructE:
	.zero		1
	.type		_ZN40_INTERNAL_b8f80ceb_4_k_cu_aeaf23ca_277714cuda3std3__45__cpo4cendE,@object
	.size		_ZN40_INTERNAL_b8f80ceb_4_k_cu_aeaf23ca_277714cuda3std3__45__cpo4cendE,(_ZN40_INTERNAL_b8f80ceb_4_k_cu_aeaf23ca_277714cuda3std6ranges3__45__cpo4swapE - _ZN40_INTERNAL_b8f80ceb_4_k_cu_aeaf23ca_277714cuda3std3__45__cpo4cendE)
_ZN40_INTERNAL_b8f80ceb_4_k_cu_aeaf23ca_277714cuda3std3__45__cpo4cendE:
	.zero		1
	.type		_ZN40_INTERNAL_b8f80ceb_4_k_cu_aeaf23ca_277714cuda3std6ranges3__45__cpo4swapE,@object
	.size		_ZN40_INTERNAL_b8f80ceb_4_k_cu_aeaf23ca_277714cuda3std6ranges3__45__cpo4swapE,(.L_8 - _ZN40_INTERNAL_b8f80ceb_4_k_cu_aeaf23ca_277714cuda3std6ranges3__45__cpo4swapE)
_ZN40_INTERNAL_b8f80ceb_4_k_cu_aeaf23ca_277714cuda3std6ranges3__45__cpo4swapE:
	.zero		1
.L_8:


//--------------------- .nv.constant0._ZN7cutlass13device_kernelINS_4gemm6kernel13GemmUniversalIN4cute5tupleIJiiiiEEENS1_10collective13CollectiveMmaINS1_34MainloopSm90TmaGmmaWarpSpecializedILi2ENS5_IJNS4_1CILi2EEESB_NSA_ILi1EEEEEENS1_35KernelTmaWarpSpecializedCooperativeEEENS5_IJNSA_ILi256EEENSA_ILi128EEESH_EEENS_10bfloat16_tENS5_IJlSC_lEEESJ_SK_NS4_8TiledMMAINS4_8MMA_AtomIJNS4_4SM904GMMA28MMA_64x128x16_F32BF16BF16_SSILNSO_5MajorE0ELSQ_0ELNSO_7ScaleInE1ELSR_1EEEEEENS4_6LayoutINS5_IJSB_SC_SC_EEENS5_IJSC_NSA_ILi0EEESW_EEEEENS5_IJNS4_10UnderscoreESZ_SZ_EEEEENS4_23SM90_TMA_LOAD_MULTICASTENS4_14ComposedLayoutINS4_7SwizzleILi3ELi4ELi3EEENS4_18smem_ptr_flag_bitsILi16EEENSU_INS5_IJNSA_ILi8EEENSA_ILi64EEEEEENS5_IJS19_SC_EEEEEEEvNS4_8identityES12_S1D_vS1E_EENS_8epilogue10collective6detail29Sm90TmaWarpSpecializedAdapterINS1H_15DefaultEpilogueISJ_SK_SK_NS1G_6thread17LinearCombinationISJ_Li1EffLNS1L_9ScaleType4KindE0ELNS_15FloatRoundStyleE2ESJ_EENS1_15EpilogueDefaultEEEEEvvEEEEvNT_6ParamsE --------------------------
	.section	.nv.constant0._ZN7cutlass13device_kernelINS_4gemm6kernel13GemmUniversalIN4cute5tupleIJiiiiEEENS1_10collective13CollectiveMmaINS1_34MainloopSm90TmaGmmaWarpSpecializedILi2ENS5_IJNS4_1CILi2EEESB_NSA_ILi1EEEEEENS1_35KernelTmaWarpSpecializedCooperativeEEENS5_IJNSA_ILi256EEENSA_ILi128EEESH_EEENS_10bfloat16_tENS5_IJlSC_lEEESJ_SK_NS4_8TiledMMAINS4_8MMA_AtomIJNS4_4SM904GMMA28MMA_64x128x16_F32BF16BF16_SSILNSO_5MajorE0ELSQ_0ELNSO_7ScaleInE1ELSR_1EEEEEENS4_6LayoutINS5_IJSB_SC_SC_EEENS5_IJSC_NSA_ILi0EEESW_EEEEENS5_IJNS4_10UnderscoreESZ_SZ_EEEEENS4_23SM90_TMA_LOAD_MULTICASTENS4_14ComposedLayoutINS4_7SwizzleILi3ELi4ELi3EEENS4_18smem_ptr_flag_bitsILi16EEENSU_INS5_IJNSA_ILi8EEENSA_ILi64EEEEEENS5_IJS19_SC_EEEEEEEvNS4_8identityES12_S1D_vS1E_EENS_8epilogue10collective6detail29Sm90TmaWarpSpecializedAdapterINS1H_15DefaultEpilogueISJ_SK_SK_NS1G_6thread17LinearCombinationISJ_Li1EffLNS1L_9ScaleType4KindE0ELNS_15FloatRoundStyleE2ESJ_EENS1_15EpilogueDefaultEEEEEvvEEEEvNT_6ParamsE,"a",@progbits
	.sectionflags	@""
	.align	4
.nv.constant0._ZN7cutlass13device_kernelINS_4gemm6kernel13GemmUniversalIN4cute5tupleIJiiiiEEENS1_10collective13CollectiveMmaINS1_34MainloopSm90TmaGmmaWarpSpecializedILi2ENS5_IJNS4_1CILi2EEESB_NSA_ILi1EEEEEENS1_35KernelTmaWarpSpecializedCooperativeEEENS5_IJNSA_ILi256EEENSA_ILi128EEESH_EEENS_10bfloat16_tENS5_IJlSC_lEEESJ_SK_NS4_8TiledMMAINS4_8MMA_AtomIJNS4_4SM904GMMA28MMA_64x128x16_F32BF16BF16_SSILNSO_5MajorE0ELSQ_0ELNSO_7ScaleInE1ELSR_1EEEEEENS4_6LayoutINS5_IJSB_SC_SC_EEENS5_IJSC_NSA_ILi0EEESW_EEEEENS5_IJNS4_10UnderscoreESZ_SZ_EEEEENS4_23SM90_TMA_LOAD_MULTICASTENS4_14ComposedLayoutINS4_7SwizzleILi3ELi4ELi3EEENS4_18smem_ptr_flag_bitsILi16EEENSU_INS5_IJNSA_ILi8EEENSA_ILi64EEEEEENS5_IJS19_SC_EEEEEEEvNS4_8identityES12_S1D_vS1E_EENS_8epilogue10collective6detail29Sm90TmaWarpSpecializedAdapterINS1H_15DefaultEpilogueISJ_SK_SK_NS1G_6thread17LinearCombinationISJ_Li1EffLNS1L_9ScaleType4KindE0ELNS_15FloatRoundStyleE2ESJ_EENS1_15EpilogueDefaultEEEEEvvEEEEvNT_6ParamsE:
	.zero		1664


//--------------------- SYMBOLS --------------------------

	.type		.nv.reservedSmem.offset0,@object
	.size		.nv.reservedSmem.offset0,0x4
	.type		__assertfail,@function
